//
// Generated by NVIDIA NVVM Compiler
//
// Compiler Build ID: CL-36424714
// Cuda compilation tools, release 13.0, V13.0.88
// Based on NVVM 20.0.0
//

.version 9.0
.target sm_100
.address_size 64

	// .globl	_Z8simulateP4Massmjdmd

.visible .entry _Z8simulateP4Massmjdmd(
	.param .u64 .ptr .align 1 _Z8simulateP4Massmjdmd_param_0,
	.param .u64 _Z8simulateP4Massmjdmd_param_1,
	.param .u32 _Z8simulateP4Massmjdmd_param_2,
	.param .f64 _Z8simulateP4Massmjdmd_param_3,
	.param .u64 _Z8simulateP4Massmjdmd_param_4,
	.param .f64 _Z8simulateP4Massmjdmd_param_5
)
{
	.reg .pred 	%p<12>;
	.reg .b32 	%r<10>;
	.reg .b64 	%rd<32>;
	.reg .b64 	%fd<127>;

	ld.param.u64 	%rd15, [_Z8simulateP4Massmjdmd_param_0];
	ld.param.u32 	%r4, [_Z8simulateP4Massmjdmd_param_2];
	ld.param.u64 	%rd14, [_Z8simulateP4Massmjdmd_param_4];
	ld.param.f64 	%fd3, [_Z8simulateP4Massmjdmd_param_5];
	cvta.to.global.u64 	%rd1, %rd15;
	mov.u32 	%r5, %ctaid.x;
	mul.lo.s32 	%r1, %r4, %r5;
	setp.eq.s64 	%p1, %rd14, 0;
	@%p1 bra 	$L__BB0_13;
	ld.param.f64 	%fd125, [_Z8simulateP4Massmjdmd_param_3];
	ld.param.u64 	%rd24, [_Z8simulateP4Massmjdmd_param_1];
	mov.u32 	%r7, %tid.x;
	add.s32 	%r8, %r1, %r7;
	cvt.u64.u32 	%rd2, %r8;
	mul.wide.u32 	%rd16, %r8, 80;
	add.s64 	%rd3, %rd1, %rd16;
	mul.f64 	%fd1, %fd125, %fd125;
	and.b64  	%rd4, %rd24, -2;
	mov.b32 	%r9, 0;
$L__BB0_2:
	ld.param.u64 	%rd25, [_Z8simulateP4Massmjdmd_param_1];
	bar.sync 	0;
	mov.b64 	%rd31, 0;
	setp.eq.s64 	%p2, %rd25, 0;
	@%p2 bra 	$L__BB0_12;
	ld.param.u64 	%rd26, [_Z8simulateP4Massmjdmd_param_1];
	setp.eq.s64 	%p3, %rd26, 1;
	@%p3 bra 	$L__BB0_10;
	add.s64 	%rd28, %rd1, 80;
	mov.b64 	%rd30, 0;
	mov.u64 	%rd29, %rd2;
$L__BB0_5:
	setp.eq.s64 	%p4, %rd29, 0;
	@%p4 bra 	$L__BB0_7;
	ld.global.f64 	%fd4, [%rd3+8];
	ld.global.f64 	%fd5, [%rd28+-72];
	sub.f64 	%fd6, %fd4, %fd5;
	ld.global.f64 	%fd7, [%rd3+16];
	ld.global.f64 	%fd8, [%rd28+-64];
	sub.f64 	%fd9, %fd7, %fd8;
	ld.global.f64 	%fd10, [%rd3+24];
	ld.global.f64 	%fd11, [%rd28+-56];
	sub.f64 	%fd12, %fd10, %fd11;
	mul.f64 	%fd13, %fd9, %fd9;
	fma.rn.f64 	%fd14, %fd6, %fd6, %fd13;
	fma.rn.f64 	%fd15, %fd12, %fd12, %fd14;
	sqrt.rn.f64 	%fd16, %fd15;
	ld.global.f64 	%fd17, [%rd3];
	ld.global.f64 	%fd18, [%rd28+-80];
	mul.f64 	%fd19, %fd17, %fd18;
	mul.f64 	%fd20, %fd3, %fd19;
	mul.f64 	%fd21, %fd16, %fd16;
	div.rn.f64 	%fd22, %fd20, %fd21;
	mul.f64 	%fd23, %fd6, %fd22;
	div.rn.f64 	%fd24, %fd23, %fd16;
	ld.global.f64 	%fd25, [%rd3+56];
	add.f64 	%fd26, %fd25, %fd24;
	st.global.f64 	[%rd3+56], %fd26;
	mul.f64 	%fd27, %fd9, %fd22;
	div.rn.f64 	%fd28, %fd27, %fd16;
	ld.global.f64 	%fd29, [%rd3+64];
	add.f64 	%fd30, %fd29, %fd28;
	st.global.f64 	[%rd3+64], %fd30;
	mul.f64 	%fd31, %fd12, %fd22;
	div.rn.f64 	%fd32, %fd31, %fd16;
	ld.global.f64 	%fd33, [%rd3+72];
	add.f64 	%fd34, %fd33, %fd32;
	st.global.f64 	[%rd3+72], %fd34;
$L__BB0_7:
	add.s64 	%rd19, %rd30, 1;
	setp.eq.s64 	%p5, %rd19, %rd2;
	@%p5 bra 	$L__BB0_9;
	ld.global.f64 	%fd35, [%rd3+8];
	ld.global.f64 	%fd36, [%rd28+8];
	sub.f64 	%fd37, %fd35, %fd36;
	ld.global.f64 	%fd38, [%rd3+16];
	ld.global.f64 	%fd39, [%rd28+16];
	sub.f64 	%fd40, %fd38, %fd39;
	ld.global.f64 	%fd41, [%rd3+24];
	ld.global.f64 	%fd42, [%rd28+24];
	sub.f64 	%fd43, %fd41, %fd42;
	mul.f64 	%fd44, %fd40, %fd40;
	fma.rn.f64 	%fd45, %fd37, %fd37, %fd44;
	fma.rn.f64 	%fd46, %fd43, %fd43, %fd45;
	sqrt.rn.f64 	%fd47, %fd46;
	ld.global.f64 	%fd48, [%rd3];
	ld.global.f64 	%fd49, [%rd28];
	mul.f64 	%fd50, %fd48, %fd49;
	mul.f64 	%fd51, %fd3, %fd50;
	mul.f64 	%fd52, %fd47, %fd47;
	div.rn.f64 	%fd53, %fd51, %fd52;
	mul.f64 	%fd54, %fd37, %fd53;
	div.rn.f64 	%fd55, %fd54, %fd47;
	ld.global.f64 	%fd56, [%rd3+56];
	add.f64 	%fd57, %fd56, %fd55;
	st.global.f64 	[%rd3+56], %fd57;
	mul.f64 	%fd58, %fd40, %fd53;
	div.rn.f64 	%fd59, %fd58, %fd47;
	ld.global.f64 	%fd60, [%rd3+64];
	add.f64 	%fd61, %fd60, %fd59;
	st.global.f64 	[%rd3+64], %fd61;
	mul.f64 	%fd62, %fd43, %fd53;
	div.rn.f64 	%fd63, %fd62, %fd47;
	ld.global.f64 	%fd64, [%rd3+72];
	add.f64 	%fd65, %fd64, %fd63;
	st.global.f64 	[%rd3+72], %fd65;
$L__BB0_9:
	add.s64 	%rd30, %rd30, 2;
	add.s64 	%rd29, %rd29, -2;
	add.s64 	%rd28, %rd28, 160;
	setp.ne.s64 	%p6, %rd30, %rd4;
	mov.u64 	%rd31, %rd4;
	@%p6 bra 	$L__BB0_5;
$L__BB0_10:
	ld.param.u64 	%rd27, [_Z8simulateP4Massmjdmd_param_1];
	and.b64  	%rd20, %rd27, 1;
	setp.eq.b64 	%p7, %rd20, 1;
	not.pred 	%p8, %p7;
	setp.eq.s64 	%p9, %rd31, %rd2;
	or.pred  	%p10, %p8, %p9;
	@%p10 bra 	$L__BB0_12;
	mad.lo.s64 	%rd21, %rd31, 80, %rd1;
	ld.global.f64 	%fd66, [%rd3+8];
	ld.global.f64 	%fd67, [%rd21+8];
	sub.f64 	%fd68, %fd66, %fd67;
	ld.global.f64 	%fd69, [%rd3+16];
	ld.global.f64 	%fd70, [%rd21+16];
	sub.f64 	%fd71, %fd69, %fd70;
	ld.global.f64 	%fd72, [%rd3+24];
	ld.global.f64 	%fd73, [%rd21+24];
	sub.f64 	%fd74, %fd72, %fd73;
	mul.f64 	%fd75, %fd71, %fd71;
	fma.rn.f64 	%fd76, %fd68, %fd68, %fd75;
	fma.rn.f64 	%fd77, %fd74, %fd74, %fd76;
	sqrt.rn.f64 	%fd78, %fd77;
	ld.global.f64 	%fd79, [%rd3];
	ld.global.f64 	%fd80, [%rd21];
	mul.f64 	%fd81, %fd79, %fd80;
	mul.f64 	%fd82, %fd3, %fd81;
	mul.f64 	%fd83, %fd78, %fd78;
	div.rn.f64 	%fd84, %fd82, %fd83;
	mul.f64 	%fd85, %fd68, %fd84;
	div.rn.f64 	%fd86, %fd85, %fd78;
	ld.global.f64 	%fd87, [%rd3+56];
	add.f64 	%fd88, %fd87, %fd86;
	st.global.f64 	[%rd3+56], %fd88;
	mul.f64 	%fd89, %fd71, %fd84;
	div.rn.f64 	%fd90, %fd89, %fd78;
	ld.global.f64 	%fd91, [%rd3+64];
	add.f64 	%fd92, %fd91, %fd90;
	st.global.f64 	[%rd3+64], %fd92;
	mul.f64 	%fd93, %fd74, %fd84;
	div.rn.f64 	%fd94, %fd93, %fd78;
	ld.global.f64 	%fd95, [%rd3+72];
	add.f64 	%fd96, %fd95, %fd94;
	st.global.f64 	[%rd3+72], %fd96;
$L__BB0_12:
	ld.param.f64 	%fd126, [_Z8simulateP4Massmjdmd_param_3];
	bar.sync 	0;
	ld.global.f64 	%fd97, [%rd3+56];
	ld.global.f64 	%fd98, [%rd3];
	div.rn.f64 	%fd99, %fd97, %fd98;
	ld.global.f64 	%fd100, [%rd3+64];
	div.rn.f64 	%fd101, %fd100, %fd98;
	ld.global.f64 	%fd102, [%rd3+72];
	div.rn.f64 	%fd103, %fd102, %fd98;
	ld.global.f64 	%fd104, [%rd3+32];
	mul.f64 	%fd105, %fd126, %fd104;
	mul.f64 	%fd106, %fd99, 0d3FE0000000000000;
	fma.rn.f64 	%fd107, %fd1, %fd106, %fd105;
	ld.global.f64 	%fd108, [%rd3+8];
	add.f64 	%fd109, %fd108, %fd107;
	st.global.f64 	[%rd3+8], %fd109;
	ld.global.f64 	%fd110, [%rd3+40];
	mul.f64 	%fd111, %fd126, %fd110;
	mul.f64 	%fd112, %fd101, 0d3FE0000000000000;
	fma.rn.f64 	%fd113, %fd1, %fd112, %fd111;
	ld.global.f64 	%fd114, [%rd3+16];
	add.f64 	%fd115, %fd114, %fd113;
	st.global.f64 	[%rd3+16], %fd115;
	ld.global.f64 	%fd116, [%rd3+48];
	mul.f64 	%fd117, %fd126, %fd116;
	mul.f64 	%fd118, %fd103, 0d3FE0000000000000;
	fma.rn.f64 	%fd119, %fd1, %fd118, %fd117;
	ld.global.f64 	%fd120, [%rd3+24];
	add.f64 	%fd121, %fd120, %fd119;
	st.global.f64 	[%rd3+24], %fd121;
	fma.rn.f64 	%fd122, %fd126, %fd99, %fd104;
	st.global.f64 	[%rd3+32], %fd122;
	fma.rn.f64 	%fd123, %fd126, %fd101, %fd110;
	st.global.f64 	[%rd3+40], %fd123;
	fma.rn.f64 	%fd124, %fd126, %fd103, %fd116;
	st.global.f64 	[%rd3+48], %fd124;
	mov.b64 	%rd22, 0;
	st.global.u64 	[%rd3+56], %rd22;
	st.global.u64 	[%rd3+64], %rd22;
	st.global.u64 	[%rd3+72], %rd22;
	add.s32 	%r9, %r9, 1;
	cvt.u64.u32 	%rd23, %r9;
	setp.gt.u64 	%p11, %rd14, %rd23;
	@%p11 bra 	$L__BB0_2;
$L__BB0_13:
	ret;

}
	// .globl	_Z7testEffP4Mass
.visible .entry _Z7testEffP4Mass(
	.param .u64 .ptr .align 1 _Z7testEffP4Mass_param_0
)
{
	.reg .b32 	%r<2>;
	.reg .b64 	%rd<5>;
	.reg .b64 	%fd<2>;

	ld.param.u64 	%rd1, [_Z7testEffP4Mass_param_0];
	cvta.to.global.u64 	%rd2, %rd1;
	mov.u32 	%r1, %tid.x;
	cvt.rn.f64.u32 	%fd1, %r1;
	mul.wide.u32 	%rd3, %r1, 80;
	add.s64 	%rd4, %rd2, %rd3;
	st.global.f64 	[%rd4+8], %fd1;
	ret;

}
	// .globl	_Z13testInfluenceP4Massjd
.visible .entry _Z13testInfluenceP4Massjd(
	.param .u64 .ptr .align 1 _Z13testInfluenceP4Massjd_param_0,
	.param .u32 _Z13testInfluenceP4Massjd_param_1,
	.param .f64 _Z13testInfluenceP4Massjd_param_2
)
{
	.reg .pred 	%p<10>;
	.reg .b32 	%r<3>;
	.reg .b64 	%rd<27>;
	.reg .b64 	%fd<95>;

	ld.param.u64 	%rd14, [_Z13testInfluenceP4Massjd_param_0];
	ld.param.u32 	%r1, [_Z13testInfluenceP4Massjd_param_1];
	ld.param.f64 	%fd1, [_Z13testInfluenceP4Massjd_param_2];
	cvta.to.global.u64 	%rd1, %rd14;
	cvt.u64.u32 	%rd2, %r1;
	setp.eq.s32 	%p1, %r1, 0;
	@%p1 bra 	$L__BB2_10;
	mov.u32 	%r2, %tid.x;
	cvt.u64.u32 	%rd3, %r2;
	mul.wide.u32 	%rd16, %r2, 80;
	add.s64 	%rd4, %rd1, %rd16;
	setp.eq.s32 	%p2, %r1, 1;
	mov.b64 	%rd26, 0;
	@%p2 bra 	$L__BB2_8;
	add.s64 	%rd23, %rd1, 80;
	mov.b64 	%rd25, 0;
	mov.u64 	%rd24, %rd3;
$L__BB2_3:
	setp.eq.s64 	%p3, %rd24, 0;
	@%p3 bra 	$L__BB2_5;
	ld.global.f64 	%fd2, [%rd4+8];
	ld.global.f64 	%fd3, [%rd23+-72];
	sub.f64 	%fd4, %fd2, %fd3;
	ld.global.f64 	%fd5, [%rd4+16];
	ld.global.f64 	%fd6, [%rd23+-64];
	sub.f64 	%fd7, %fd5, %fd6;
	ld.global.f64 	%fd8, [%rd4+24];
	ld.global.f64 	%fd9, [%rd23+-56];
	sub.f64 	%fd10, %fd8, %fd9;
	mul.f64 	%fd11, %fd7, %fd7;
	fma.rn.f64 	%fd12, %fd4, %fd4, %fd11;
	fma.rn.f64 	%fd13, %fd10, %fd10, %fd12;
	sqrt.rn.f64 	%fd14, %fd13;
	ld.global.f64 	%fd15, [%rd4];
	ld.global.f64 	%fd16, [%rd23+-80];
	mul.f64 	%fd17, %fd15, %fd16;
	mul.f64 	%fd18, %fd1, %fd17;
	mul.f64 	%fd19, %fd14, %fd14;
	div.rn.f64 	%fd20, %fd18, %fd19;
	mul.f64 	%fd21, %fd4, %fd20;
	div.rn.f64 	%fd22, %fd21, %fd14;
	ld.global.f64 	%fd23, [%rd4+56];
	add.f64 	%fd24, %fd23, %fd22;
	st.global.f64 	[%rd4+56], %fd24;
	mul.f64 	%fd25, %fd7, %fd20;
	div.rn.f64 	%fd26, %fd25, %fd14;
	ld.global.f64 	%fd27, [%rd4+64];
	add.f64 	%fd28, %fd27, %fd26;
	st.global.f64 	[%rd4+64], %fd28;
	mul.f64 	%fd29, %fd10, %fd20;
	div.rn.f64 	%fd30, %fd29, %fd14;
	ld.global.f64 	%fd31, [%rd4+72];
	add.f64 	%fd32, %fd31, %fd30;
	st.global.f64 	[%rd4+72], %fd32;
$L__BB2_5:
	add.s64 	%rd18, %rd25, 1;
	setp.eq.s64 	%p4, %rd18, %rd3;
	@%p4 bra 	$L__BB2_7;
	ld.global.f64 	%fd33, [%rd4+8];
	ld.global.f64 	%fd34, [%rd23+8];
	sub.f64 	%fd35, %fd33, %fd34;
	ld.global.f64 	%fd36, [%rd4+16];
	ld.global.f64 	%fd37, [%rd23+16];
	sub.f64 	%fd38, %fd36, %fd37;
	ld.global.f64 	%fd39, [%rd4+24];
	ld.global.f64 	%fd40, [%rd23+24];
	sub.f64 	%fd41, %fd39, %fd40;
	mul.f64 	%fd42, %fd38, %fd38;
	fma.rn.f64 	%fd43, %fd35, %fd35, %fd42;
	fma.rn.f64 	%fd44, %fd41, %fd41, %fd43;
	sqrt.rn.f64 	%fd45, %fd44;
	ld.global.f64 	%fd46, [%rd4];
	ld.global.f64 	%fd47, [%rd23];
	mul.f64 	%fd48, %fd46, %fd47;
	mul.f64 	%fd49, %fd1, %fd48;
	mul.f64 	%fd50, %fd45, %fd45;
	div.rn.f64 	%fd51, %fd49, %fd50;
	mul.f64 	%fd52, %fd35, %fd51;
	div.rn.f64 	%fd53, %fd52, %fd45;
	ld.global.f64 	%fd54, [%rd4+56];
	add.f64 	%fd55, %fd54, %fd53;
	st.global.f64 	[%rd4+56], %fd55;
	mul.f64 	%fd56, %fd38, %fd51;
	div.rn.f64 	%fd57, %fd56, %fd45;
	ld.global.f64 	%fd58, [%rd4+64];
	add.f64 	%fd59, %fd58, %fd57;
	st.global.f64 	[%rd4+64], %fd59;
	mul.f64 	%fd60, %fd41, %fd51;
	div.rn.f64 	%fd61, %fd60, %fd45;
	ld.global.f64 	%fd62, [%rd4+72];
	add.f64 	%fd63, %fd62, %fd61;
	st.global.f64 	[%rd4+72], %fd63;
$L__BB2_7:
	add.s64 	%rd25, %rd25, 2;
	add.s64 	%rd24, %rd24, -2;
	add.s64 	%rd23, %rd23, 160;
	and.b64  	%rd26, %rd2, 4294967294;
	setp.ne.s64 	%p5, %rd25, %rd26;
	@%p5 bra 	$L__BB2_3;
$L__BB2_8:
	and.b64  	%rd19, %rd2, 1;
	setp.eq.b64 	%p6, %rd19, 1;
	not.pred 	%p7, %p6;
	setp.eq.s64 	%p8, %rd26, %rd3;
	or.pred  	%p9, %p7, %p8;
	@%p9 bra 	$L__BB2_10;
	mad.lo.s64 	%rd22, %rd26, 80, %rd1;
	ld.global.f64 	%fd64, [%rd4+8];
	ld.global.f64 	%fd65, [%rd22+8];
	sub.f64 	%fd66, %fd64, %fd65;
	ld.global.f64 	%fd67, [%rd4+16];
	ld.global.f64 	%fd68, [%rd22+16];
	sub.f64 	%fd69, %fd67, %fd68;
	ld.global.f64 	%fd70, [%rd4+24];
	ld.global.f64 	%fd71, [%rd22+24];
	sub.f64 	%fd72, %fd70, %fd71;
	mul.f64 	%fd73, %fd69, %fd69;
	fma.rn.f64 	%fd74, %fd66, %fd66, %fd73;
	fma.rn.f64 	%fd75, %fd72, %fd72, %fd74;
	sqrt.rn.f64 	%fd76, %fd75;
	ld.global.f64 	%fd77, [%rd4];
	ld.global.f64 	%fd78, [%rd22];
	mul.f64 	%fd79, %fd77, %fd78;
	mul.f64 	%fd80, %fd1, %fd79;
	mul.f64 	%fd81, %fd76, %fd76;
	div.rn.f64 	%fd82, %fd80, %fd81;
	mul.f64 	%fd83, %fd66, %fd82;
	div.rn.f64 	%fd84, %fd83, %fd76;
	ld.global.f64 	%fd85, [%rd4+56];
	add.f64 	%fd86, %fd85, %fd84;
	st.global.f64 	[%rd4+56], %fd86;
	mul.f64 	%fd87, %fd69, %fd82;
	div.rn.f64 	%fd88, %fd87, %fd76;
	ld.global.f64 	%fd89, [%rd4+64];
	add.f64 	%fd90, %fd89, %fd88;
	st.global.f64 	[%rd4+64], %fd90;
	mul.f64 	%fd91, %fd72, %fd82;
	div.rn.f64 	%fd92, %fd91, %fd76;
	ld.global.f64 	%fd93, [%rd4+72];
	add.f64 	%fd94, %fd93, %fd92;
	st.global.f64 	[%rd4+72], %fd94;
$L__BB2_10:
	ret;

}


// ===== COMPILED SASS (sm_100) =====

	.target	sm_100

	.elftype	@"ET_EXEC"


//--------------------- .note.nv.tkinfo           --------------------------
	.section	.note.nv.tkinfo,"",@"SHT_NOTE"
	.sectionflags	@"SHF_NOTE_NV_TKINFO"
	.tkinfo
        /*0018*/ 	.word	0x00000002
        /*0030*/ 	.string	""
        /*0030*/ 	.string	"ptxas"
        /*0030*/ 	.string	"Cuda compilation tools, release 13.0, V13.0.88"
        /*0030*/ 	.string	"Build cuda_13.0.r13.0/compiler.36424714_0"
        /*0030*/ 	.string	"-arch sm_100 -m 64 "



//--------------------- .note.nv.cuinfo           --------------------------
	.section	.note.nv.cuinfo,"",@"SHT_NOTE"
	.sectionflags	@"SHF_NOTE_NV_CUINFO"
        /*0018*/ 	.short	0x0002
        /*001a*/ 	.short	0x0064
        /*001c*/ 	.short	0x0082
	.zero		2


//--------------------- .nv.info                  --------------------------
	.section	.nv.info,"",@"SHT_CUDA_INFO"
	.align	4


	//----- nvinfo : EIATTR_REGCOUNT
	.align		4
        /*0000*/ 	.byte	0x04, 0x2f
        /*0002*/ 	.short	(.L_1 - .L_0)
	.align		4
.L_0:
        /*0004*/ 	.word	index@(_Z8simulateP4Massmjdmd)
        /*0008*/ 	.word	0x00000028


	//----- nvinfo : EIATTR_FRAME_SIZE
	.align		4
.L_1:
        /*000c*/ 	.byte	0x04, 0x11
        /*000e*/ 	.short	(.L_3 - .L_2)
	.align		4
.L_2:
        /*0010*/ 	.word	index@($__internal_3_$__cuda_sm20_dsqrt_rn_f64_mediumpath_v1)
        /*0014*/ 	.word	0x00000000


	//----- nvinfo : EIATTR_FRAME_SIZE
	.align		4
.L_3:
        /*0018*/ 	.byte	0x04, 0x11
        /*001a*/ 	.short	(.L_5 - .L_4)
	.align		4
.L_4:
        /*001c*/ 	.word	index@($__internal_2_$__cuda_sm20_div_rn_f64_full)
        /*0020*/ 	.word	0x00000000


	//----- nvinfo : EIATTR_FRAME_SIZE
	.align		4
.L_5:
        /*0024*/ 	.byte	0x04, 0x11
        /*0026*/ 	.short	(.L_7 - .L_6)
	.align		4
.L_6:
        /*0028*/ 	.word	index@(_Z8simulateP4Massmjdmd)
        /*002c*/ 	.word	0x00000000


	//----- nvinfo : EIATTR_REGCOUNT
	.align		4
.L_7:
        /*0030*/ 	.byte	0x04, 0x2f
        /*0032*/ 	.short	(.L_9 - .L_8)
	.align		4
.L_8:
        /*0034*/ 	.word	index@(_Z7testEffP4Mass)
        /*0038*/ 	.word	0x0000000a


	//----- nvinfo : EIATTR_FRAME_SIZE
	.align		4
.L_9:
        /*003c*/ 	.byte	0x04, 0x11
        /*003e*/ 	.short	(.L_11 - .L_10)
	.align		4
.L_10:
        /*0040*/ 	.word	index@(_Z7testEffP4Mass)
        /*0044*/ 	.word	0x00000000


	//----- nvinfo : EIATTR_REGCOUNT
	.align		4
.L_11:
        /*0048*/ 	.byte	0x04, 0x2f
        /*004a*/ 	.short	(.L_13 - .L_12)
	.align		4
.L_12:
        /*004c*/ 	.word	index@(_Z13testInfluenceP4Massjd)
        /*0050*/ 	.word	0x00000028


	//----- nvinfo : EIATTR_FRAME_SIZE
	.align		4
.L_13:
        /*0054*/ 	.byte	0x04, 0x11
        /*0056*/ 	.short	(.L_15 - .L_14)
	.align		4
.L_14:
        /*0058*/ 	.word	index@($__internal_1_$__cuda_sm20_dsqrt_rn_f64_mediumpath_v1)
        /*005c*/ 	.word	0x00000000


	//----- nvinfo : EIATTR_FRAME_SIZE
	.align		4
.L_15:
        /*0060*/ 	.byte	0x04, 0x11
        /*0062*/ 	.short	(.L_17 - .L_16)
	.align		4
.L_16:
        /*0064*/ 	.word	index@($__internal_0_$__cuda_sm20_div_rn_f64_full)
        /*0068*/ 	.word	0x00000000


	//----- nvinfo : EIATTR_FRAME_SIZE
	.align		4
.L_17:
        /*006c*/ 	.byte	0x04, 0x11
        /*006e*/ 	.short	(.L_19 - .L_18)
	.align		4
.L_18:
        /*0070*/ 	.word	index@(_Z13testInfluenceP4Massjd)
        /*0074*/ 	.word	0x00000000


	//----- nvinfo : EIATTR_MIN_STACK_SIZE
	.align		4
.L_19:
        /*0078*/ 	.byte	0x04, 0x12
        /*007a*/ 	.short	(.L_21 - .L_20)
	.align		4
.L_20:
        /*007c*/ 	.word	index@(_Z13testInfluenceP4Massjd)
        /*0080*/ 	.word	0x00000000


	//----- nvinfo : EIATTR_MIN_STACK_SIZE
	.align		4
.L_21:
        /*0084*/ 	.byte	0x04, 0x12
        /*0086*/ 	.short	(.L_23 - .L_22)
	.align		4
.L_22:
        /*0088*/ 	.word	index@(_Z7testEffP4Mass)
        /*008c*/ 	.word	0x00000000


	//----- nvinfo : EIATTR_MIN_STACK_SIZE
	.align		4
.L_23:
        /*0090*/ 	.byte	0x04, 0x12
        /*0092*/ 	.short	(.L_25 - .L_24)
	.align		4
.L_24:
        /*0094*/ 	.word	index@(_Z8simulateP4Massmjdmd)
        /*0098*/ 	.word	0x00000000
.L_25:


//--------------------- .nv.compat                --------------------------
	.section	.nv.compat,"",@"SHT_CUDA_COMPAT_INFO"
	.align	4
        /*0000*/ 	.byte	0x02, 0x09, 0x00, 0x00, 0x02, 0x02, 0x01, 0x00, 0x02, 0x05, 0x05, 0x00, 0x03, 0x07, 0x01, 0x01
        /*0010*/ 	.byte	0x02, 0x03, 0x00, 0x00, 0x02, 0x06, 0x01, 0x00, 0x04, 0x0b, 0x08, 0x00, 0x01, 0x00, 0x00, 0x00
        /*0020*/ 	.byte	0x00, 0x00, 0x00, 0x00


//--------------------- .nv.info._Z13testInfluenceP4Massjd --------------------------
	.section	.nv.info._Z13testInfluenceP4Massjd,"",@"SHT_CUDA_INFO"
	.sectionflags	@""
	.align	4


	//----- nvinfo : EIATTR_CUDA_API_VERSION
	.align		4
        /*0000*/ 	.byte	0x04, 0x37
        /*0002*/ 	.short	(.L_27 - .L_26)
.L_26:
        /*0004*/ 	.word	0x00000082


	//----- nvinfo : EIATTR_KPARAM_INFO
	.align		4
.L_27:
        /*0008*/ 	.byte	0x04, 0x17
        /*000a*/ 	.short	(.L_29 - .L_28)
.L_28:
        /*000c*/ 	.word	0x00000000
        /*0010*/ 	.short	0x0002
        /*0012*/ 	.short	0x0010
        /*0014*/ 	.byte	0x00, 0xf0, 0x21, 0x00


	//----- nvinfo : EIATTR_KPARAM_INFO
	.align		4
.L_29:
        /*0018*/ 	.byte	0x04, 0x17
        /*001a*/ 	.short	(.L_31 - .L_30)
.L_30:
        /*001c*/ 	.word	0x00000000
        /*0020*/ 	.short	0x0001
        /*0022*/ 	.short	0x0008
        /*0024*/ 	.byte	0x00, 0xf0, 0x11, 0x00


	//----- nvinfo : EIATTR_KPARAM_INFO
	.align		4
.L_31:
        /*0028*/ 	.byte	0x04, 0x17
        /*002a*/ 	.short	(.L_33 - .L_32)
.L_32:
        /*002c*/ 	.word	0x00000000
        /*0030*/ 	.short	0x0000
        /*0032*/ 	.short	0x0000
        /*0034*/ 	.byte	0x00, 0xf5, 0x21, 0x00


	//----- nvinfo : EIATTR_SPARSE_MMA_MASK
	.align		4
.L_33:
        /*0038*/ 	.byte	0x03, 0x50
        /*003a*/ 	.short	0x0000


	//----- nvinfo : EIATTR_MAXREG_COUNT
	.align		4
        /*003c*/ 	.byte	0x03, 0x1b
        /*003e*/ 	.short	0x00ff


	//----- nvinfo : EIATTR_MERCURY_ISA_VERSION
	.align		4
        /*0040*/ 	.byte	0x03, 0x5f
        /*0042*/ 	.short	0x0101


	//----- nvinfo : EIATTR_VRC_CTA_INIT_COUNT
	.align		4
        /*0044*/ 	.byte	0x02, 0x4a
	.zero		1
	.zero		1


	//----- nvinfo : EIATTR_EXIT_INSTR_OFFSETS
	.align		4
        /*0048*/ 	.byte	0x04, 0x1c
        /*004a*/ 	.short	(.L_35 - .L_34)


	//   ....[0]....
.L_34:
        /*004c*/ 	.word	0x00000040


	//   ....[1]....
        /*0050*/ 	.word	0x00001500


	//   ....[2]....
        /*0054*/ 	.word	0x00001e80


	//----- nvinfo : EIATTR_CRS_STACK_SIZE
	.align		4
.L_35:
        /*0058*/ 	.byte	0x04, 0x1e
        /*005a*/ 	.short	(.L_37 - .L_36)
.L_36:
        /*005c*/ 	.word	0x00000000


	//----- nvinfo : EIATTR_CBANK_PARAM_SIZE
	.align		4
.L_37:
        /*0060*/ 	.byte	0x03, 0x19
        /*0062*/ 	.short	0x0018


	//----- nvinfo : EIATTR_PARAM_CBANK
	.align		4
        /*0064*/ 	.byte	0x04, 0x0a
        /*0066*/ 	.short	(.L_39 - .L_38)
	.align		4
.L_38:
        /*0068*/ 	.word	index@(.nv.constant0._Z13testInfluenceP4Massjd)
        /*006c*/ 	.short	0x0380
        /*006e*/ 	.short	0x0018


	//----- nvinfo : EIATTR_SW_WAR
	.align		4
.L_39:
        /*0070*/ 	.byte	0x04, 0x36
        /*0072*/ 	.short	(.L_41 - .L_40)
.L_40:
        /*0074*/ 	.word	0x00000008
.L_41:


//--------------------- .nv.info._Z7testEffP4Mass --------------------------
	.section	.nv.info._Z7testEffP4Mass,"",@"SHT_CUDA_INFO"
	.sectionflags	@""
	.align	4


	//----- nvinfo : EIATTR_CUDA_API_VERSION
	.align		4
        /*0000*/ 	.byte	0x04, 0x37
        /*0002*/ 	.short	(.L_43 - .L_42)
.L_42:
        /*0004*/ 	.word	0x00000082


	//----- nvinfo : EIATTR_KPARAM_INFO
	.align		4
.L_43:
        /*0008*/ 	.byte	0x04, 0x17
        /*000a*/ 	.short	(.L_45 - .L_44)
.L_44:
        /*000c*/ 	.word	0x00000000
        /*0010*/ 	.short	0x0000
        /*0012*/ 	.short	0x0000
        /*0014*/ 	.byte	0x00, 0xf5, 0x21, 0x00


	//----- nvinfo : EIATTR_SPARSE_MMA_MASK
	.align		4
.L_45:
        /*0018*/ 	.byte	0x03, 0x50
        /*001a*/ 	.short	0x0000


	//----- nvinfo : EIATTR_MAXREG_COUNT
	.align		4
        /*001c*/ 	.byte	0x03, 0x1b
        /*001e*/ 	.short	0x00ff


	//----- nvinfo : EIATTR_MERCURY_ISA_VERSION
	.align		4
        /*0020*/ 	.byte	0x03, 0x5f
        /*0022*/ 	.short	0x0101


	//----- nvinfo : EIATTR_VRC_CTA_INIT_COUNT
	.align		4
        /*0024*/ 	.byte	0x02, 0x4a
	.zero		1
	.zero		1


	//----- nvinfo : EIATTR_EXIT_INSTR_OFFSETS
	.align		4
        /*0028*/ 	.byte	0x04, 0x1c
        /*002a*/ 	.short	(.L_47 - .L_46)


	//   ....[0]....
.L_46:
        /*002c*/ 	.word	0x00000070


	//----- nvinfo : EIATTR_CBANK_PARAM_SIZE
	.align		4
.L_47:
        /*0030*/ 	.byte	0x03, 0x19
        /*0032*/ 	.short	0x0008


	//----- nvinfo : EIATTR_PARAM_CBANK
	.align		4
        /*0034*/ 	.byte	0x04, 0x0a
        /*0036*/ 	.short	(.L_49 - .L_48)
	.align		4
.L_48:
        /*0038*/ 	.word	index@(.nv.constant0._Z7testEffP4Mass)
        /*003c*/ 	.short	0x0380
        /*003e*/ 	.short	0x0008


	//----- nvinfo : EIATTR_SW_WAR
	.align		4
.L_49:
        /*0040*/ 	.byte	0x04, 0x36
        /*0042*/ 	.short	(.L_51 - .L_50)
.L_50:
        /*0044*/ 	.word	0x00000008
.L_51:


//--------------------- .nv.info._Z8simulateP4Massmjdmd --------------------------
	.section	.nv.info._Z8simulateP4Massmjdmd,"",@"SHT_CUDA_INFO"
	.sectionflags	@""
	.align	4


	//----- nvinfo : EIATTR_CUDA_API_VERSION
	.align		4
        /*0000*/ 	.byte	0x04, 0x37
        /*0002*/ 	.short	(.L_53 - .L_52)
.L_52:
        /*0004*/ 	.word	0x00000082


	//----- nvinfo : EIATTR_KPARAM_INFO
	.align		4
.L_53:
        /*0008*/ 	.byte	0x04, 0x17
        /*000a*/ 	.short	(.L_55 - .L_54)
.L_54:
        /*000c*/ 	.word	0x00000000
        /*0010*/ 	.short	0x0005
        /*0012*/ 	.short	0x0028
        /*0014*/ 	.byte	0x00, 0xf0, 0x21, 0x00


	//----- nvinfo : EIATTR_KPARAM_INFO
	.align		4
.L_55:
        /*0018*/ 	.byte	0x04, 0x17
        /*001a*/ 	.short	(.L_57 - .L_56)
.L_56:
        /*001c*/ 	.word	0x00000000
        /*0020*/ 	.short	0x0004
        /*0022*/ 	.short	0x0020
        /*0024*/ 	.byte	0x00, 0xf0, 0x21, 0x00


	//----- nvinfo : EIATTR_KPARAM_INFO
	.align		4
.L_57:
        /*0028*/ 	.byte	0x04, 0x17
        /*002a*/ 	.short	(.L_59 - .L_58)
.L_58:
        /*002c*/ 	.word	0x00000000
        /*0030*/ 	.short	0x0003
        /*0032*/ 	.short	0x0018
        /*0034*/ 	.byte	0x00, 0xf0, 0x21, 0x00


	//----- nvinfo : EIATTR_KPARAM_INFO
	.align		4
.L_59:
        /*0038*/ 	.byte	0x04, 0x17
        /*003a*/ 	.short	(.L_61 - .L_60)
.L_60:
        /*003c*/ 	.word	0x00000000
        /*0040*/ 	.short	0x0002
        /*0042*/ 	.short	0x0010
        /*0044*/ 	.byte	0x00, 0xf0, 0x11, 0x00


	//----- nvinfo : EIATTR_KPARAM_INFO
	.align		4
.L_61:
        /*0048*/ 	.byte	0x04, 0x17
        /*004a*/ 	.short	(.L_63 - .L_62)
.L_62:
        /*004c*/ 	.word	0x00000000
        /*0050*/ 	.short	0x0001
        /*0052*/ 	.short	0x0008
        /*0054*/ 	.byte	0x00, 0xf0, 0x21, 0x00


	//----- nvinfo : EIATTR_KPARAM_INFO
	.align		4
.L_63:
        /*0058*/ 	.byte	0x04, 0x17
        /*005a*/ 	.short	(.L_65 - .L_64)
.L_64:
        /*005c*/ 	.word	0x00000000
        /*0060*/ 	.short	0x0000
        /*0062*/ 	.short	0x0000
        /*0064*/ 	.byte	0x00, 0xf5, 0x21, 0x00


	//----- nvinfo : EIATTR_SPARSE_MMA_MASK
	.align		4
.L_65:
        /*0068*/ 	.byte	0x03, 0x50
        /*006a*/ 	.short	0x0000


	//----- nvinfo : EIATTR_MAXREG_COUNT
	.align		4
        /*006c*/ 	.byte	0x03, 0x1b
        /*006e*/ 	.short	0x00ff


	//----- nvinfo : EIATTR_NUM_BARRIERS
	.align		4
        /*0070*/ 	.byte	0x02, 0x4c
        /*0072*/ 	.byte	0x01
	.zero		1


	//----- nvinfo : EIATTR_MERCURY_ISA_VERSION
	.align		4
        /*0074*/ 	.byte	0x03, 0x5f
        /*0076*/ 	.short	0x0101


	//----- nvinfo : EIATTR_VRC_CTA_INIT_COUNT
	.align		4
        /*0078*/ 	.byte	0x02, 0x4a
	.zero		1
	.zero		1


	//----- nvinfo : EIATTR_EXIT_INSTR_OFFSETS
	.align		4
        /*007c*/ 	.byte	0x04, 0x1c
        /*007e*/ 	.short	(.L_67 - .L_66)


	//   ....[0]....
.L_66:
        /*0080*/ 	.word	0x00000040


	//   ....[1]....
        /*0084*/ 	.word	0x00002730


	//----- nvinfo : EIATTR_CRS_STACK_SIZE
	.align		4
.L_67:
        /*0088*/ 	.byte	0x04, 0x1e
        /*008a*/ 	.short	(.L_69 - .L_68)
.L_68:
        /*008c*/ 	.word	0x00000000


	//----- nvinfo : EIATTR_CBANK_PARAM_SIZE
	.align		4
.L_69:
        /*0090*/ 	.byte	0x03, 0x19
        /*0092*/ 	.short	0x0030


	//----- nvinfo : EIATTR_PARAM_CBANK
	.align		4
        /*0094*/ 	.byte	0x04, 0x0a
        /*0096*/ 	.short	(.L_71 - .L_70)
	.align		4
.L_70:
        /*0098*/ 	.word	index@(.nv.constant0._Z8simulateP4Massmjdmd)
        /*009c*/ 	.short	0x0380
        /*009e*/ 	.short	0x0030


	//----- nvinfo : EIATTR_SW_WAR
	.align		4
.L_71:
        /*00a0*/ 	.byte	0x04, 0x36
        /*00a2*/ 	.short	(.L_73 - .L_72)
.L_72:
        /*00a4*/ 	.word	0x00000008
.L_73:


//--------------------- .nv.callgraph             --------------------------
	.section	.nv.callgraph,"",@"SHT_CUDA_CALLGRAPH"
	.align	4
	.sectionentsize	8
	.align		4
        /*0000*/ 	.word	0x00000000
	.align		4
        /*0004*/ 	.word	0xffffffff
	.align		4
        /*0008*/ 	.word	0x00000000
	.align		4
        /*000c*/ 	.word	0xfffffffe
	.align		4
        /*0010*/ 	.word	0x00000000
	.align		4
        /*0014*/ 	.word	0xfffffffd
	.align		4
        /*0018*/ 	.word	0x00000000
	.align		4
        /*001c*/ 	.word	0xfffffffc


//--------------------- .text._Z13testInfluenceP4Massjd --------------------------
	.section	.text._Z13testInfluenceP4Massjd,"ax",@progbits
	.align	128
        .global         _Z13testInfluenceP4Massjd
        .type           _Z13testInfluenceP4Massjd,@function
        .size           _Z13testInfluenceP4Massjd,(.L_x_103 - _Z13testInfluenceP4Massjd)
        .other          _Z13testInfluenceP4Massjd,@"STO_CUDA_ENTRY STV_DEFAULT"
_Z13testInfluenceP4Massjd:
.text._Z13testInfluenceP4Massjd:
[----:B------:R-:W-:Y:S01]  /*0000*/  LDC R1, c[0x0][0x37c] ;  /* 0x0000df00ff017b82 */ /* 0x000fe20000000800 */
[----:B------:R-:W0:Y:S02]  /*0010*/  LDCU UR4, c[0x0][0x388] ;  /* 0x00007100ff0477ac */ /* 0x000e240008000800 */
[----:B0-----:R-:W-:-:S05]  /*0020*/  IMAD.U32 R6, RZ, RZ, UR4 ;  /* 0x00000004ff067e24 */ /* 0x001fca000f8e00ff */
[----:B------:R-:W-:-:S13]  /*0030*/  ISETP.NE.AND P0, PT, R6, RZ, PT ;  /* 0x000000ff0600720c */ /* 0x000fda0003f05270 */
[----:B------:R-:W-:Y:S05]  /*0040*/  @!P0 EXIT ;  /* 0x000000000000894d */ /* 0x000fea0003800000 */
[----:B------:R-:W0:Y:S01]  /*0050*/  S2R R7, SR_TID.X ;  /* 0x0000000000077919 */ /* 0x000e220000002100 */
[----:B------:R-:W0:Y:S01]  /*0060*/  LDC.64 R14, c[0x0][0x380] ;  /* 0x0000e000ff0e7b82 */ /* 0x000e220000000a00 */
[----:B------:R-:W-:Y:S01]  /*0070*/  ISETP.NE.AND P0, PT, R6, 0x1, PT ;  /* 0x000000010600780c */ /* 0x000fe20003f05270 */
[----:B------:R-:W1:Y:S01]  /*0080*/  LDCU.64 UR8, c[0x0][0x358] ;  /* 0x00006b00ff0877ac */ /* 0x000e620008000a00 */
[----:B------:R-:W-:Y:S01]  /*0090*/  IMAD.MOV.U32 R2, RZ, RZ, RZ ;  /* 0x000000ffff027224 */ /* 0x000fe200078e00ff */
[----:B------:R-:W-:Y:S01]  /*00a0*/  UMOV UR6, URZ ;  /* 0x000000ff00067c82 */ /* 0x000fe20008000000 */
[----:B0-----:R-:W-:-:S09]  /*00b0*/  IMAD.WIDE.U32 R14, R7, 0x50, R14 ;  /* 0x00000050070e7825 */ /* 0x001fd200078e000e */
[----:B-1----:R-:W-:Y:S05]  /*00c0*/  @!P0 BRA `(.L_x_0) ;  /* 0x0000001000f88947 */ /* 0x002fea0003800000 */
[----:B------:R-:W0:Y:S01]  /*00d0*/  LDCU.64 UR4, c[0x0][0x380] ;  /* 0x00007000ff0477ac */ /* 0x000e220008000a00 */
[----:B------:R-:W1:Y:S01]  /*00e0*/  LDC R6, c[0x0][0x388] ;  /* 0x0000e200ff067b82 */ /* 0x000e620000000800 */
[----:B------:R-:W-:Y:S02]  /*00f0*/  IMAD.MOV.U32 R5, RZ, RZ, R7 ;  /* 0x000000ffff057224 */ /* 0x000fe400078e0007 */
[----:B------:R-:W-:Y:S01]  /*0100*/  IMAD.MOV.U32 R4, RZ, RZ, RZ ;  /* 0x000000ffff047224 */ /* 0x000fe200078e00ff */
[----:B------:R-:W2:Y:S01]  /*0110*/  LDCU.64 UR12, c[0x0][0x390] ;  /* 0x00007200ff0c77ac */ /* 0x000ea20008000a00 */
[----:B0-----:R-:W-:-:S04]  /*0120*/  UIADD3 UR4, UP0, UPT, UR4, 0x50, URZ ;  /* 0x0000005004047890 */ /* 0x001fc8000ff1e0ff */
[----:B------:R-:W-:Y:S02]  /*0130*/  UIADD3.X UR5, UPT, UPT, URZ, UR5, URZ, UP0, !UPT ;  /* 0x00000005ff057290 */ /* 0x000fe400087fe4ff */
[----:B------:R-:W-:Y:S01]  /*0140*/  IMAD.U32 R12, RZ, RZ, UR4 ;  /* 0x00000004ff0c7e24 */ /* 0x000fe2000f8e00ff */
[----:B------:R-:W-:-:S03]  /*0150*/  UMOV UR4, URZ ;  /* 0x000000ff00047c82 */ /* 0x000fc60008000000 */
[----:B------:R-:W-:Y:S01]  /*0160*/  MOV R13, UR5 ;  /* 0x00000005000d7c02 */ /* 0x000fe20008000f00 */
[----:B--2---:R-:W-:-:S06]  /*0170*/  UMOV UR5, URZ ;  /* 0x000000ff00057c82 */ /* 0x004fcc0008000000 */
.L_x_25:
[----:B------:R-:W-:Y:S01]  /*0180*/  ISETP.NE.U32.AND P0, PT, R5, RZ, PT ;  /* 0x000000ff0500720c */ /* 0x000fe20003f05070 */
[----:B------:R-:W-:Y:S03]  /*0190*/  BSSY.RECONVERGENT B1, `(.L_x_1) ;  /* 0x0000091000017945 */ /* 0x000fe60003800200 */
[----:B------:R-:W-:-:S13]  /*01a0*/  ISETP.NE.AND.EX P0, PT, R4, RZ, PT, P0 ;  /* 0x000000ff0400720c */ /* 0x000fda0003f05300 */
[----:B0-2---:R-:W-:Y:S05]  /*01b0*/  @!P0 BRA `(.L_x_2) ;  /* 0x0000000800388947 */ /* 0x005fea0003800000 */
[----:B------:R-:W2:Y:S04]  /*01c0*/  LDG.E.64 R20, desc[UR8][R14.64+0x10] ;  /* 0x000010080e147981 */ /* 0x000ea8000c1e1b00 */
[----:B------:R-:W2:Y:S04]  /*01d0*/  LDG.E.64 R8, desc[UR8][R12.64+-0x40] ;  /* 0xffffc0080c087981 */ /* 0x000ea8000c1e1b00 */
[----:B------:R-:W3:Y:S04]  /*01e0*/  LDG.E.64 R22, desc[UR8][R14.64+0x8] ;  /* 0x000008080e167981 */ /* 0x000ee8000c1e1b00 */
[----:B------:R-:W3:Y:S04]  /*01f0*/  LDG.E.64 R2, desc[UR8][R12.64+-0x48] ;  /* 0xffffb8080c027981 */ /* 0x000ee8000c1e1b00 */
[----:B------:R-:W4:Y:S04]  /*0200*/  LDG.E.64 R24, desc[UR8][R14.64+0x18] ;  /* 0x000018080e187981 */ /* 0x000f28000c1e1b00 */
[----:B------:R-:W4:Y:S01]  /*0210*/  LDG.E.64 R10, desc[UR8][R12.64+-0x38] ;  /* 0xffffc8080c0a7981 */ /* 0x000f22000c1e1b00 */
[----:B------:R-:W-:Y:S01]  /*0220*/  BSSY.RECONVERGENT B0, `(.L_x_3) ;  /* 0x000001c000007945 */ /* 0x000fe20003800200 */
[----:B--2---:R-:W-:-:S02]  /*0230*/  DADD R20, R20, -R8 ;  /* 0x0000000014147229 */ /* 0x004fc40000000808 */
[----:B---3--:R-:W-:-:S06]  /*0240*/  DADD R22, R22, -R2 ;  /* 0x0000000016167229 */ /* 0x008fcc0000000802 */
[----:B------:R-:W-:Y:S02]  /*0250*/  DMUL R2, R20, R20 ;  /* 0x0000001414027228 */ /* 0x000fe40000000000 */
[----:B----4-:R-:W-:-:S06]  /*0260*/  DADD R24, R24, -R10 ;  /* 0x0000000018187229 */ /* 0x010fcc000000080a */
[----:B------:R-:W-:Y:S01]  /*0270*/  DFMA R2, R22, R22, R2 ;  /* 0x000000161602722b */ /* 0x000fe20000000002 */
[----:B------:R-:W-:Y:S02]  /*0280*/  IMAD.MOV.U32 R10, RZ, RZ, 0x0 ;  /* 0x00000000ff0a7424 */ /* 0x000fe400078e00ff */
[----:B------:R-:W-:-:S05]  /*0290*/  IMAD.MOV.U32 R11, RZ, RZ, 0x3fd80000 ;  /* 0x3fd80000ff0b7424 */ /* 0x000fca00078e00ff */
[----:B------:R-:W-:-:S06]  /*02a0*/  DFMA R2, R24, R24, R2 ;  /* 0x000000181802722b */ /* 0x000fcc0000000002 */
[----:B------:R-:W0:Y:S04]  /*02b0*/  MUFU.RSQ64H R19, R3 ;  /* 0x0000000300137308 */ /* 0x000e280000001c00 */
[----:B------:R-:W-:-:S05]  /*02c0*/  VIADD R18, R3, 0xfcb00000 ;  /* 0xfcb0000003127836 */ /* 0x000fca0000000000 */
[----:B------:R-:W-:Y:S01]  /*02d0*/  ISETP.GE.U32.AND P0, PT, R18, 0x7ca00000, PT ;  /* 0x7ca000001200780c */ /* 0x000fe20003f06070 */
[----:B0-----:R-:W-:-:S08]  /*02e0*/  DMUL R8, R18, R18 ;  /* 0x0000001212087228 */ /* 0x001fd00000000000 */
[----:B------:R-:W-:-:S08]  /*02f0*/  DFMA R8, R2, -R8, 1 ;  /* 0x3ff000000208742b */ /* 0x000fd00000000808 */
[----:B------:R-:W-:Y:S02]  /*0300*/  DFMA R10, R8, R10, 0.5 ;  /* 0x3fe00000080a742b */ /* 0x000fe4000000000a */
[----:B------:R-:W-:-:S08]  /*0310*/  DMUL R8, R18, R8 ;  /* 0x0000000812087228 */ /* 0x000fd00000000000 */
[----:B------:R-:W-:-:S08]  /*0320*/  DFMA R28, R10, R8, R18 ;  /* 0x000000080a1c722b */ /* 0x000fd00000000012 */
[----:B------:R-:W-:Y:S02]  /*0330*/  DMUL R16, R2, R28 ;  /* 0x0000001c02107228 */ /* 0x000fe40000000000 */
[----:B------:R-:W-:Y:S01]  /*0340*/  VIADD R11, R29, 0xfff00000 ;  /* 0xfff000001d0b7836 */ /* 0x000fe20000000000 */
[----:B------:R-:W-:-:S05]  /*0350*/  MOV R10, R28 ;  /* 0x0000001c000a7202 */ /* 0x000fca0000000f00 */
[----:B------:R-:W-:-:S08]  /*0360*/  DFMA R8, R16, -R16, R2 ;  /* 0x800000101008722b */ /* 0x000fd00000000002 */
[----:B------:R-:W-:Y:S01]  /*0370*/  DFMA R26, R8, R10, R16 ;  /* 0x0000000a081a722b */ /* 0x000fe20000000010 */
[----:B------:R-:W-:Y:S10]  /*0380*/  @!P0 BRA `(.L_x_4) ;  /* 0x0000000000148947 */ /* 0x000ff40003800000 */
[----:B------:R-:W-:Y:S01]  /*0390*/  IMAD.MOV.U32 R10, RZ, RZ, R28 ;  /* 0x000000ffff0a7224 */ /* 0x000fe200078e001c */
[----:B------:R-:W-:Y:S01]  /*03a0*/  MOV R0, 0x3e0 ;  /* 0x000003e000007802 */ /* 0x000fe20000000f00 */
[----:B------:R-:W-:Y:S02]  /*03b0*/  IMAD.MOV.U32 R26, RZ, RZ, R2 ;  /* 0x000000ffff1a7224 */ /* 0x000fe400078e0002 */
[----:B------:R-:W-:-:S07]  /*03c0*/  IMAD.MOV.U32 R19, RZ, RZ, R3 ;  /* 0x000000ffff137224 */ /* 0x000fce00078e0003 */
[----:B-1----:R-:W-:Y:S05]  /*03d0*/  CALL.REL.NOINC `($__internal_1_$__cuda_sm20_dsqrt_rn_f64_mediumpath_v1) ;  /* 0x00000020003c7944 */ /* 0x002fea0003c00000 */
.L_x_4:
[----:B------:R-:W-:Y:S05]  /*03e0*/  BSYNC.RECONVERGENT B0 ;  /* 0x0000000000007941 */ /* 0x000fea0003800200 */
.L_x_3:
[----:B------:R-:W2:Y:S04]  /*03f0*/  LDG.E.64 R2, desc[UR8][R14.64] ;  /* 0x000000080e027981 */ /* 0x000ea8000c1e1b00 */
[----:B------:R-:W2:Y:S01]  /*0400*/  LDG.E.64 R8, desc[UR8][R12.64+-0x50] ;  /* 0xffffb0080c087981 */ /* 0x000ea2000c1e1b00 */
[----:B------:R-:W-:Y:S01]  /*0410*/  DMUL R18, R26, R26 ;  /* 0x0000001a1a127228 */ /* 0x000fe20000000000 */
[----:B------:R-:W-:Y:S01]  /*0420*/  IMAD.MOV.U32 R10, RZ, RZ, 0x1 ;  /* 0x00000001ff0a7424 */ /* 0x000fe200078e00ff */
[----:B------:R-:W-:Y:S04]  /*0430*/  BSSY.RECONVERGENT B2, `(.L_x_5) ;  /* 0x0000015000027945 */ /* 0x000fe80003800200 */
[----:B------:R-:W0:Y:S02]  /*0440*/  MUFU.RCP64H R11, R19 ;  /* 0x00000013000b7308 */ /* 0x000e240000001800 */
[----:B0-----:R-:W-:-:S08]  /*0450*/  DFMA R16, -R18, R10, 1 ;  /* 0x3ff000001210742b */ /* 0x001fd0000000010a */
[----:B------:R-:W-:-:S08]  /*0460*/  DFMA R16, R16, R16, R16 ;  /* 0x000000101010722b */ /* 0x000fd00000000010 */
[----:B------:R-:W-:Y:S02]  /*0470*/  DFMA R16, R10, R16, R10 ;  /* 0x000000100a10722b */ /* 0x000fe4000000000a */
[----:B--2---:R-:W-:-:S06]  /*0480*/  DMUL R8, R2, R8 ;  /* 0x0000000802087228 */ /* 0x004fcc0000000000 */
[----:B------:R-:W-:Y:S02]  /*0490*/  DFMA R2, -R18, R16, 1 ;  /* 0x3ff000001202742b */ /* 0x000fe40000000110 */
[----:B------:R-:W-:-:S06]  /*04a0*/  DMUL R8, R8, UR12 ;  /* 0x0000000c08087c28 */ /* 0x000fcc0008000000 */
[----:B------:R-:W-:-:S08]  /*04b0*/  DFMA R2, R16, R2, R16 ;  /* 0x000000021002722b */ /* 0x000fd00000000010 */
[----:B------:R-:W-:Y:S01]  /*04c0*/  DMUL R10, R8, R2 ;  /* 0x00000002080a7228 */ /* 0x000fe20000000000 */
[----:B------:R-:W-:-:S07]  /*04d0*/  FSETP.GEU.AND P1, PT, |R9|, 6.5827683646048100446e-37, PT ;  /* 0x036000000900780b */ /* 0x000fce0003f2e200 */
[----:B------:R-:W-:-:S08]  /*04e0*/  DFMA R16, -R18, R10, R8 ;  /* 0x0000000a1210722b */ /* 0x000fd00000000108 */
[----:B------:R-:W-:-:S10]  /*04f0*/  DFMA R2, R2, R16, R10 ;  /* 0x000000100202722b */ /* 0x000fd4000000000a */
[----:B------:R-:W-:-:S05]  /*0500*/  FFMA R0, RZ, R19, R3 ;  /* 0x00000013ff007223 */ /* 0x000fca0000000003 */
[----:B------:R-:W-:-:S13]  /*0510*/  FSETP.GT.AND P0, PT, |R0|, 1.469367938527859385e-39, PT ;  /* 0x001000000000780b */ /* 0x000fda0003f04200 */
[----:B------:R-:W-:Y:S05]  /*0520*/  @P0 BRA P1, `(.L_x_6) ;  /* 0x0000000000140947 */ /* 0x000fea0000800000 */
[----:B------:R-:W-:Y:S02]  /*0530*/  MOV R0, R8 ;  /* 0x0000000800007202 */ /* 0x000fe40000000f00 */
[----:B------:R-:W-:-:S07]  /*0540*/  MOV R8, 0x560 ;  /* 0x0000056000087802 */ /* 0x000fce0000000f00 */
[----:B-1----:R-:W-:Y:S05]  /*0550*/  CALL.REL.NOINC `($__internal_0_$__cuda_sm20_div_rn_f64_full) ;  /* 0x00000018004c7944 */ /* 0x002fea0003c00000 */
[----:B------:R-:W-:Y:S02]  /*0560*/  IMAD.MOV.U32 R2, RZ, RZ, R0 ;  /* 0x000000ffff027224 */ /* 0x000fe400078e0000 */
[----:B------:R-:W-:-:S07]  /*0570*/  IMAD.MOV.U32 R3, RZ, RZ, R9 ;  /* 0x000000ffff037224 */ /* 0x000fce00078e0009 */
.L_x_6:
[----:B------:R-:W-:Y:S05]  /*0580*/  BSYNC.RECONVERGENT B2 ;  /* 0x0000000000027941 */ /* 0x000fea0003800200 */
.L_x_5:
[----:B------:R-:W0:Y:S01]  /*0590*/  MUFU.RCP64H R9, R27 ;  /* 0x0000001b00097308 */ /* 0x000e220000001800 */
[----:B------:R-:W-:Y:S01]  /*05a0*/  IMAD.MOV.U32 R8, RZ, RZ, 0x1 ;  /* 0x00000001ff087424 */ /* 0x000fe200078e00ff */
[----:B------:R-:W-:Y:S01]  /*05b0*/  DMUL R22, R22, R2 ;  /* 0x0000000216167228 */ /* 0x000fe20000000000 */
[----:B------:R-:W-:Y:S09]  /*05c0*/  BSSY.RECONVERGENT B2, `(.L_x_7) ;  /* 0x0000014000027945 */ /* 0x000ff20003800200 */
[----:B------:R-:W-:Y:S01]  /*05d0*/  FSETP.GEU.AND P1, PT, |R23|, 6.5827683646048100446e-37, PT ;  /* 0x036000001700780b */ /* 0x000fe20003f2e200 */
[----:B0-----:R-:W-:-:S08]  /*05e0*/  DFMA R10, R8, -R26, 1 ;  /* 0x3ff00000080a742b */ /* 0x001fd0000000081a */
[----:B------:R-:W-:-:S08]  /*05f0*/  DFMA R10, R10, R10, R10 ;  /* 0x0000000a0a0a722b */ /* 0x000fd0000000000a */
[----:B------:R-:W-:-:S08]  /*0600*/  DFMA R10, R8, R10, R8 ;  /* 0x0000000a080a722b */ /* 0x000fd00000000008 */
[----:B------:R-:W-:-:S08]  /*0610*/  DFMA R8, R10, -R26, 1 ;  /* 0x3ff000000a08742b */ /* 0x000fd0000000081a */
[----:B------:R-:W-:-:S08]  /*0620*/  DFMA R8, R10, R8, R10 ;  /* 0x000000080a08722b */ /* 0x000fd0000000000a */
[----:B------:R-:W-:-:S08]  /*0630*/  DMUL R10, R22, R8 ;  /* 0x00000008160a7228 */ /* 0x000fd00000000000 */
[----:B------:R-:W-:-:S08]  /*0640*/  DFMA R16, R10, -R26, R22 ;  /* 0x8000001a0a10722b */ /* 0x000fd00000000016 */
[----:B------:R-:W-:-:S10]  /*0650*/  DFMA R8, R8, R16, R10 ;  /* 0x000000100808722b */ /* 0x000fd4000000000a */
[----:B------:R-:W-:-:S05]  /*0660*/  FFMA R0, RZ, R27, R9 ;  /* 0x0000001bff007223 */ /* 0x000fca0000000009 */
[----:B------:R-:W-:-:S13]  /*0670*/  FSETP.GT.AND P0, PT, |R0|, 1.469367938527859385e-39, PT ;  /* 0x001000000000780b */ /* 0x000fda0003f04200 */
[----:B------:R-:W-:Y:S05]  /*0680*/  @P0 BRA P1, `(.L_x_8) ;  /* 0x00000000001c0947 */ /* 0x000fea0000800000 */
[----:B------:R-:W-:Y:S01]  /*0690*/  IMAD.MOV.U32 R0, RZ, RZ, R22 ;  /* 0x000000ffff007224 */ /* 0x000fe200078e0016 */
[----:B------:R-:W-:Y:S01]  /*06a0*/  MOV R9, R23 ;  /* 0x0000001700097202 */ /* 0x000fe20000000f00 */
[----:B------:R-:W-:Y:S01]  /*06b0*/  IMAD.MOV.U32 R18, RZ, RZ, R26 ;  /* 0x000000ffff127224 */ /* 0x000fe200078e001a */
[----:B------:R-:W-:Y:S01]  /*06c0*/  MOV R8, 0x6f0 ;  /* 0x000006f000087802 */ /* 0x000fe20000000f00 */
[----:B------:R-:W-:-:S07]  /*06d0*/  IMAD.MOV.U32 R19, RZ, RZ, R27 ;  /* 0x000000ffff137224 */ /* 0x000fce00078e001b */
[----:B-1----:R-:W-:Y:S05]  /*06e0*/  CALL.REL.NOINC `($__internal_0_$__cuda_sm20_div_rn_f64_full) ;  /* 0x0000001400e87944 */ /* 0x002fea0003c00000 */
[----:B------:R-:W-:-:S07]  /*06f0*/  IMAD.MOV.U32 R8, RZ, RZ, R0 ;  /* 0x000000ffff087224 */ /* 0x000fce00078e0000 */
.L_x_8:
[----:B------:R-:W-:Y:S05]  /*0700*/  BSYNC.RECONVERGENT B2 ;  /* 0x0000000000027941 */ /* 0x000fea0003800200 */
.L_x_7:
[----:B------:R-:W2:Y:S01]  /*0710*/  LDG.E.64 R10, desc[UR8][R14.64+0x38] ;  /* 0x000038080e0a7981 */ /* 0x000ea2000c1e1b00 */
        /* <DEDUP_REMOVED lines=11> */
[----:B------:R-:W-:Y:S02]  /*07d0*/  DFMA R18, R16, -R26, R20 ;  /* 0x8000001a1012722b */ /* 0x000fe40000000014 */
[----:B--2---:R-:W-:-:S06]  /*07e0*/  DADD R10, R10, R8 ;  /* 0x000000000a0a7229 */ /* 0x004fcc0000000008 */
[----:B------:R-:W-:Y:S01]  /*07f0*/  DFMA R8, R22, R18, R16 ;  /* 0x000000121608722b */ /* 0x000fe20000000010 */
[----:B------:R0:W-:Y:S09]  /*0800*/  STG.E.64 desc[UR8][R14.64+0x38], R10 ;  /* 0x0000380a0e007986 */ /* 0x0001f2000c101b08 */
[----:B------:R-:W-:-:S05]  /*0810*/  FFMA R0, RZ, R27, R9 ;  /* 0x0000001bff007223 */ /* 0x000fca0000000009 */
[----:B------:R-:W-:-:S13]  /*0820*/  FSETP.GT.AND P0, PT, |R0|, 1.469367938527859385e-39, PT ;  /* 0x001000000000780b */ /* 0x000fda0003f04200 */
[----:B0-----:R-:W-:Y:S05]  /*0830*/  @P0 BRA P1, `(.L_x_10) ;  /* 0x00000000001c0947 */ /* 0x001fea0000800000 */
[----:B------:R-:W-:Y:S01]  /*0840*/  MOV R0, R20 ;  /* 0x0000001400007202 */ /* 0x000fe20000000f00 */
[----:B------:R-:W-:Y:S01]  /*0850*/  IMAD.MOV.U32 R9, RZ, RZ, R21 ;  /* 0x000000ffff097224 */ /* 0x000fe200078e0015 */
[----:B------:R-:W-:Y:S01]  /*0860*/  MOV R8, 0x8a0 ;  /* 0x000008a000087802 */ /* 0x000fe20000000f00 */
[----:B------:R-:W-:Y:S02]  /*0870*/  IMAD.MOV.U32 R18, RZ, RZ, R26 ;  /* 0x000000ffff127224 */ /* 0x000fe400078e001a */
[----:B------:R-:W-:-:S07]  /*0880*/  IMAD.MOV.U32 R19, RZ, RZ, R27 ;  /* 0x000000ffff137224 */ /* 0x000fce00078e001b */
[----:B-1----:R-:W-:Y:S05]  /*0890*/  CALL.REL.NOINC `($__internal_0_$__cuda_sm20_div_rn_f64_full) ;  /* 0x00000014007c7944 */ /* 0x002fea0003c00000 */
[----:B------:R-:W-:-:S07]  /*08a0*/  IMAD.MOV.U32 R8, RZ, RZ, R0 ;  /* 0x000000ffff087224 */ /* 0x000fce00078e0000 */
.L_x_10:
[----:B------:R-:W-:Y:S05]  /*08b0*/  BSYNC.RECONVERGENT B2 ;  /* 0x0000000000027941 */ /* 0x000fea0003800200 */
.L_x_9:
[----:B------:R-:W2:Y:S01]  /*08c0*/  LDG.E.64 R10, desc[UR8][R14.64+0x40] ;  /* 0x000040080e0a7981 */ /* 0x000ea2000c1e1b00 */
[----:B------:R-:W0:Y:S01]  /*08d0*/  MUFU.RCP64H R17, R27 ;  /* 0x0000001b00117308 */ /* 0x000e220000001800 */
[----:B------:R-:W-:Y:S01]  /*08e0*/  MOV R16, 0x1 ;  /* 0x0000000100107802 */ /* 0x000fe20000000f00 */
        /* <DEDUP_REMOVED lines=16> */
[----:B------:R-:W-:Y:S01]  /*09f0*/  IMAD.MOV.U32 R0, RZ, RZ, R2 ;  /* 0x000000ffff007224 */ /* 0x000fe200078e0002 */
[----:B------:R-:W-:Y:S01]  /*0a00*/  MOV R8, 0xa50 ;  /* 0x00000a5000087802 */ /* 0x000fe20000000f00 */
[----:B------:R-:W-:Y:S02]  /*0a10*/  IMAD.MOV.U32 R9, RZ, RZ, R3 ;  /* 0x000000ffff097224 */ /* 0x000fe400078e0003 */
[----:B------:R-:W-:Y:S02]  /*0a20*/  IMAD.MOV.U32 R18, RZ, RZ, R26 ;  /* 0x000000ffff127224 */ /* 0x000fe400078e001a */
[----:B------:R-:W-:-:S07]  /*0a30*/  IMAD.MOV.U32 R19, RZ, RZ, R27 ;  /* 0x000000ffff137224 */ /* 0x000fce00078e001b */
[----:B-1----:R-:W-:Y:S05]  /*0a40*/  CALL.REL.NOINC `($__internal_0_$__cuda_sm20_div_rn_f64_full) ;  /* 0x0000001400107944 */ /* 0x002fea0003c00000 */
[----:B------:R-:W-:-:S07]  /*0a50*/  MOV R8, R0 ;  /* 0x0000000000087202 */ /* 0x000fce0000000f00 */
.L_x_12:
[----:B------:R-:W-:Y:S05]  /*0a60*/  BSYNC.RECONVERGENT B2 ;  /* 0x0000000000027941 */ /* 0x000fea0003800200 */
.L_x_11:
[----:B------:R-:W2:Y:S02]  /*0a70*/  LDG.E.64 R2, desc[UR8][R14.64+0x48] ;  /* 0x000048080e027981 */ /* 0x000ea4000c1e1b00 */
[----:B--2---:R-:W-:-:S07]  /*0a80*/  DADD R2, R2, R8 ;  /* 0x0000000002027229 */ /* 0x004fce0000000008 */
[----:B------:R0:W-:Y:S04]  /*0a90*/  STG.E.64 desc[UR8][R14.64+0x48], R2 ;  /* 0x000048020e007986 */ /* 0x0001e8000c101b08 */
.L_x_2:
[----:B------:R-:W-:Y:S05]  /*0aa0*/  BSYNC.RECONVERGENT B1 ;  /* 0x0000000000017941 */ /* 0x000fea0003800200 */
.L_x_1:
[----:B------:R-:W-:Y:S01]  /*0ab0*/  UIADD3 UR7, UP0, UPT, UR4, 0x1, URZ ;  /* 0x0000000104077890 */ /* 0x000fe2000ff1e0ff */
[----:B------:R-:W-:Y:S03]  /*0ac0*/  BSSY.RECONVERGENT B1, `(.L_x_13) ;  /* 0x0000093000017945 */ /* 0x000fe60003800200 */
[----:B------:R-:W-:Y:S02]  /*0ad0*/  UIADD3.X UR10, UPT, UPT, URZ, UR5, URZ, UP0, !UPT ;  /* 0x00000005ff0a7290 */ /* 0x000fe400087fe4ff */
[----:B------:R-:W-:-:S04]  /*0ae0*/  ISETP.NE.U32.AND P0, PT, R7, UR7, PT ;  /* 0x0000000707007c0c */ /* 0x000fc8000bf05070 */
[----:B------:R-:W-:-:S13]  /*0af0*/  ISETP.NE.AND.EX P0, PT, RZ, UR10, PT, P0 ;  /* 0x0000000aff007c0c */ /* 0x000fda000bf05300 */
[----:B------:R-:W-:Y:S05]  /*0b00*/  @!P0 BRA `(.L_x_14) ;  /* 0x0000000800388947 */ /* 0x000fea0003800000 */
[----:B------:R-:W2:Y:S04]  /*0b10*/  LDG.E.64 R20, desc[UR8][R14.64+0x10] ;  /* 0x000010080e147981 */ /* 0x000ea8000c1e1b00 */
[----:B------:R-:W2:Y:S04]  /*0b20*/  LDG.E.64 R8, desc[UR8][R12.64+0x10] ;  /* 0x000010080c087981 */ /* 0x000ea8000c1e1b00 */
[----:B------:R-:W3:Y:S04]  /*0b30*/  LDG.E.64 R22, desc[UR8][R14.64+0x8] ;  /* 0x000008080e167981 */ /* 0x000ee8000c1e1b00 */
[----:B0-----:R-:W3:Y:S04]  /*0b40*/  LDG.E.64 R2, desc[UR8][R12.64+0x8] ;  /* 0x000008080c027981 */ /* 0x001ee8000c1e1b00 */
        /* <DEDUP_REMOVED lines=30> */
.L_x_16:
[----:B------:R-:W-:Y:S05]  /*0d30*/  BSYNC.RECONVERGENT B0 ;  /* 0x0000000000007941 */ /* 0x000fea0003800200 */
.L_x_15:
        /* <DEDUP_REMOVED lines=25> */
.L_x_18:
[----:B------:R-:W-:Y:S05]  /*0ed0*/  BSYNC.RECONVERGENT B2 ;  /* 0x0000000000027941 */ /* 0x000fea0003800200 */
.L_x_17:
        /* <DEDUP_REMOVED lines=23> */
.L_x_20:
[----:B------:R-:W-:Y:S05]  /*1050*/  BSYNC.RECONVERGENT B2 ;  /* 0x0000000000027941 */ /* 0x000fea0003800200 */
.L_x_19:
        /* <DEDUP_REMOVED lines=26> */
.L_x_22:
[----:B------:R-:W-:Y:S05]  /*1200*/  BSYNC.RECONVERGENT B2 ;  /* 0x0000000000027941 */ /* 0x000fea0003800200 */
.L_x_21:
        /* <DEDUP_REMOVED lines=26> */
.L_x_24:
[----:B------:R-:W-:Y:S05]  /*13b0*/  BSYNC.RECONVERGENT B2 ;  /* 0x0000000000027941 */ /* 0x000fea0003800200 */
.L_x_23:
[----:B------:R-:W2:Y:S02]  /*13c0*/  LDG.E.64 R2, desc[UR8][R14.64+0x48] ;  /* 0x000048080e027981 */ /* 0x000ea4000c1e1b00 */
[----:B--2---:R-:W-:-:S07]  /*13d0*/  DADD R2, R2, R8 ;  /* 0x0000000002027229 */ /* 0x004fce0000000008 */
[----:B------:R2:W-:Y:S04]  /*13e0*/  STG.E.64 desc[UR8][R14.64+0x48], R2 ;  /* 0x000048020e007986 */ /* 0x0005e8000c101b08 */
.L_x_14:
[----:B------:R-:W-:Y:S05]  /*13f0*/  BSYNC.RECONVERGENT B1 ;  /* 0x0000000000017941 */ /* 0x000fea0003800200 */
.L_x_13:
[----:B------:R-:W-:Y:S01]  /*1400*/  UIADD3 UR4, UP0, UPT, UR4, 0x2, URZ ;  /* 0x0000000204047890 */ /* 0x000fe2000ff1e0ff */
[----:B-1----:R-:W-:Y:S02]  /*1410*/  LOP3.LUT R0, R6, 0xfffffffe, RZ, 0xc0, !PT ;  /* 0xfffffffe06007812 */ /* 0x002fe400078ec0ff */
[----:B------:R-:W-:Y:S01]  /*1420*/  IADD3 R12, P2, PT, R12, 0xa0, RZ ;  /* 0x000000a00c0c7810 */ /* 0x000fe20007f5e0ff */
[----:B------:R-:W-:Y:S01]  /*1430*/  UIADD3.X UR5, UPT, UPT, URZ, UR5, URZ, UP0, !UPT ;  /* 0x00000005ff057290 */ /* 0x000fe200087fe4ff */
[----:B------:R-:W-:Y:S02]  /*1440*/  IADD3 R5, P1, PT, R5, -0x2, RZ ;  /* 0xfffffffe05057810 */ /* 0x000fe40007f3e0ff */
[----:B------:R-:W-:Y:S01]  /*1450*/  ISETP.NE.U32.AND P0, PT, R0, UR4, PT ;  /* 0x0000000400007c0c */ /* 0x000fe2000bf05070 */
[----:B------:R-:W-:Y:S01]  /*1460*/  IMAD.X R13, RZ, RZ, R13, P2 ;  /* 0x000000ffff0d7224 */ /* 0x000fe200010e060d */
[----:B------:R-:W-:Y:S02]  /*1470*/  IADD3.X R4, PT, PT, R4, -0x1, RZ, P1, !PT ;  /* 0xffffffff04047810 */ /* 0x000fe40000ffe4ff */
[----:B------:R-:W-:-:S13]  /*1480*/  ISETP.NE.AND.EX P0, PT, RZ, UR5, PT, P0 ;  /* 0x00000005ff007c0c */ /* 0x000fda000bf05300 */
[----:B------:R-:W-:Y:S05]  /*1490*/  @P0 BRA `(.L_x_25) ;  /* 0xffffffec00380947 */ /* 0x000fea000383ffff */
[----:B0-2---:R-:W-:-:S07]  /*14a0*/  IMAD.MOV.U32 R2, RZ, RZ, R0 ;  /* 0x000000ffff027224 */ /* 0x005fce00078e0000 */
.L_x_0:
[----:B------:R-:W-:Y:S02]  /*14b0*/  LOP3.LUT R0, R6, 0x1, RZ, 0xc0, !PT ;  /* 0x0000000106007812 */ /* 0x000fe400078ec0ff */
[----:B------:R-:W-:Y:S02]  /*14c0*/  ISETP.NE.U32.AND P0, PT, R2, R7, PT ;  /* 0x000000070200720c */ /* 0x000fe40003f05070 */
[----:B------:R-:W-:Y:S02]  /*14d0*/  ISETP.NE.U32.AND P1, PT, R0, 0x1, PT ;  /* 0x000000010000780c */ /* 0x000fe40003f25070 */
[----:B------:R-:W-:-:S04]  /*14e0*/  ISETP.NE.AND.EX P0, PT, RZ, UR6, PT, P0 ;  /* 0x00000006ff007c0c */ /* 0x000fc8000bf05300 */
[----:B------:R-:W-:-:S13]  /*14f0*/  ISETP.NE.U32.OR.EX P0, PT, RZ, RZ, !P0, P1 ;  /* 0x000000ffff00720c */ /* 0x000fda0004705510 */
[----:B------:R-:W-:Y:S05]  /*1500*/  @P0 EXIT ;  /* 0x000000000000094d */ /* 0x000fea0003800000 */
[----:B------:R-:W0:Y:S01]  /*1510*/  LDC.64 R12, c[0x0][0x380] ;  /* 0x0000e000ff0c7b82 */ /* 0x000e220000000a00 */
[----:B------:R-:W-:Y:S01]  /*1520*/  UIMAD UR6, UR6, 0x50, URZ ;  /* 0x00000050060678a4 */ /* 0x000fe2000f8e02ff */
[----:B------:R-:W2:Y:S04]  /*1530*/  LDG.E.64 R4, desc[UR8][R14.64+0x10] ;  /* 0x000010080e047981 */ /* 0x000ea8000c1e1b00 */
[----:B------:R-:W3:Y:S04]  /*1540*/  LDG.E.64 R6, desc[UR8][R14.64+0x8] ;  /* 0x000008080e067981 */ /* 0x000ee8000c1e1b00 */
[----:B------:R-:W4:Y:S01]  /*1550*/  LDG.E.64 R10, desc[UR8][R14.64+0x18] ;  /* 0x000018080e0a7981 */ /* 0x000f22000c1e1b00 */
[----:B0-----:R-:W-:-:S04]  /*1560*/  IMAD.WIDE.U32 R12, R2, 0x50, R12 ;  /* 0x00000050020c7825 */ /* 0x001fc800078e000c */
[----:B------:R-:W-:-:S05]  /*1570*/  VIADD R13, R13, UR6 ;  /* 0x000000060d0d7c36 */ /* 0x000fca0008000000 */
[----:B------:R-:W2:Y:S04]  /*1580*/  LDG.E.64 R8, desc[UR8][R12.64+0x10] ;  /* 0x000010080c087981 */ /* 0x000ea8000c1e1b00 */
[----:B------:R-:W3:Y:S04]  /*1590*/  LDG.E.64 R2, desc[UR8][R12.64+0x8] ;  /* 0x000008080c027981 */ /* 0x000ee8000c1e1b00 */
[----:B------:R-:W4:Y:S01]  /*15a0*/  LDG.E.64 R16, desc[UR8][R12.64+0x18] ;  /* 0x000018080c107981 */ /* 0x000f22000c1e1b00 */
[----:B------:R-:W-:Y:S01]  /*15b0*/  BSSY.RECONVERGENT B0, `(.L_x_26) ;  /* 0x000001f000007945 */ /* 0x000fe20003800200 */
[----:B--2---:R-:W-:-:S02]  /*15c0*/  DADD R4, R4, -R8 ;  /* 0x0000000004047229 */ /* 0x004fc40000000808 */
[----:B---3--:R-:W-:-:S06]  /*15d0*/  DADD R6, R6, -R2 ;  /* 0x0000000006067229 */ /* 0x008fcc0000000802 */
[----:B------:R-:W-:Y:S02]  /*15e0*/  DMUL R8, R4, R4 ;  /* 0x0000000404087228 */ /* 0x000fe40000000000 */
[----:B----4-:R-:W-:-:S06]  /*15f0*/  DADD R2, R10, -R16 ;  /* 0x000000000a027229 */ /* 0x010fcc0000000810 */
[----:B------:R-:W-:-:S08]  /*1600*/  DFMA R8, R6, R6, R8 ;  /* 0x000000060608722b */ /* 0x000fd00000000008 */
[----:B------:R-:W-:-:S06]  /*1610*/  DFMA R26, R2, R2, R8 ;  /* 0x00000002021a722b */ /* 0x000fcc0000000008 */
[----:B------:R-:W0:Y:S04]  /*1620*/  MUFU.RSQ64H R19, R27 ;  /* 0x0000001b00137308 */ /* 0x000e280000001c00 */
[----:B------:R-:W-:Y:S01]  /*1630*/  VIADD R18, R27, 0xfcb00000 ;  /* 0xfcb000001b127836 */ /* 0x000fe20000000000 */
[----:B------:R-:W-:Y:S01]  /*1640*/  MOV R10, 0x0 ;  /* 0x00000000000a7802 */ /* 0x000fe20000000f00 */
[----:B------:R-:W-:-:S04]  /*1650*/  IMAD.MOV.U32 R11, RZ, RZ, 0x3fd80000 ;  /* 0x3fd80000ff0b7424 */ /* 0x000fc800078e00ff */
[----:B0-----:R-:W-:-:S08]  /*1660*/  DMUL R8, R18, R18 ;  /* 0x0000001212087228 */ /* 0x001fd00000000000 */
[----:B------:R-:W-:-:S08]  /*1670*/  DFMA R8, R26, -R8, 1 ;  /* 0x3ff000001a08742b */ /* 0x000fd00000000808 */
[----:B------:R-:W-:Y:S02]  /*1680*/  DFMA R10, R8, R10, 0.5 ;  /* 0x3fe00000080a742b */ /* 0x000fe4000000000a */
[----:B------:R-:W-:-:S08]  /*1690*/  DMUL R8, R18, R8 ;  /* 0x0000000812087228 */ /* 0x000fd00000000000 */
[----:B------:R-:W-:Y:S01]  /*16a0*/  DFMA R8, R10, R8, R18 ;  /* 0x000000080a08722b */ /* 0x000fe20000000012 */
[----:B------:R-:W-:-:S07]  /*16b0*/  ISETP.GE.U32.AND P0, PT, R18, 0x7ca00000, PT ;  /* 0x7ca000001200780c */ /* 0x000fce0003f06070 */
[----:B------:R-:W-:Y:S02]  /*16c0*/  DMUL R16, R26, R8 ;  /* 0x000000081a107228 */ /* 0x000fe40000000000 */
[----:B------:R-:W-:Y:S02]  /*16d0*/  VIADD R11, R9, 0xfff00000 ;  /* 0xfff00000090b7836 */ /* 0x000fe40000000000 */
[----:B------:R-:W-:-:S04]  /*16e0*/  IMAD.MOV.U32 R10, RZ, RZ, R8 ;  /* 0x000000ffff0a7224 */ /* 0x000fc800078e0008 */
[----:B------:R-:W-:-:S08]  /*16f0*/  DFMA R22, R16, -R16, R26 ;  /* 0x800000101016722b */ /* 0x000fd0000000001a */
[----:B------:R-:W-:Y:S01]  /*1700*/  DFMA R20, R22, R10, R16 ;  /* 0x0000000a1614722b */ /* 0x000fe20000000010 */
[----:B------:R-:W-:Y:S10]  /*1710*/  @!P0 BRA `(.L_x_27) ;  /* 0x0000000000208947 */ /* 0x000ff40003800000 */
[----:B------:R-:W-:Y:S01]  /*1720*/  IMAD.MOV.U32 R10, RZ, RZ, R8 ;  /* 0x000000ffff0a7224 */ /* 0x000fe200078e0008 */
[----:B------:R-:W-:Y:S01]  /*1730*/  MOV R19, R27 ;  /* 0x0000001b00137202 */ /* 0x000fe20000000f00 */
[----:B------:R-:W-:Y:S01]  /*1740*/  IMAD.MOV.U32 R8, RZ, RZ, R22 ;  /* 0x000000ffff087224 */ /* 0x000fe200078e0016 */
[----:B------:R-:W-:Y:S01]  /*1750*/  MOV R0, 0x1780 ;  /* 0x0000178000007802 */ /* 0x000fe20000000f00 */
[----:B------:R-:W-:-:S07]  /*1760*/  IMAD.MOV.U32 R9, RZ, RZ, R23 ;  /* 0x000000ffff097224 */ /* 0x000fce00078e0017 */
[----:B------:R-:W-:Y:S05]  /*1770*/  CALL.REL.NOINC `($__internal_1_$__cuda_sm20_dsqrt_rn_f64_mediumpath_v1) ;  /* 0x0000000c00547944 */ /* 0x000fea0003c00000 */
[----:B------:R-:W-:Y:S02]  /*1780*/  IMAD.MOV.U32 R20, RZ, RZ, R26 ;  /* 0x000000ffff147224 */ /* 0x000fe400078e001a */
[----:B------:R-:W-:-:S07]  /*1790*/  IMAD.MOV.U32 R21, RZ, RZ, R27 ;  /* 0x000000ffff157224 */ /* 0x000fce00078e001b */
.L_x_27:
[----:B------:R-:W-:Y:S05]  /*17a0*/  BSYNC.RECONVERGENT B0 ;  /* 0x0000000000007941 */ /* 0x000fea0003800200 */
.L_x_26:
[----:B------:R-:W2:Y:S04]  /*17b0*/  LDG.E.64 R12, desc[UR8][R12.64] ;  /* 0x000000080c0c7981 */ /* 0x000ea8000c1e1b00 */
[----:B------:R-:W2:Y:S01]  /*17c0*/  LDG.E.64 R8, desc[UR8][R14.64] ;  /* 0x000000080e087981 */ /* 0x000ea2000c1e1b00 */
[----:B------:R-:W-:Y:S01]  /*17d0*/  DMUL R18, R20, R20 ;  /* 0x0000001414127228 */ /* 0x000fe20000000000 */
[----:B------:R-:W-:Y:S01]  /*17e0*/  MOV R10, 0x1 ;  /* 0x00000001000a7802 */ /* 0x000fe20000000f00 */
[----:B------:R-:W0:Y:S01]  /*17f0*/  LDCU.64 UR4, c[0x0][0x390] ;  /* 0x00007200ff0477ac */ /* 0x000e220008000a00 */
[----:B------:R-:W-:Y:S03]  /*1800*/  BSSY.RECONVERGENT B1, `(.L_x_28) ;  /* 0x0000016000017945 */ /* 0x000fe60003800200 */
[----:B------:R-:W1:Y:S02]  /*1810*/  MUFU.RCP64H R11, R19 ;  /* 0x00000013000b7308 */ /* 0x000e640000001800 */
[----:B-1----:R-:W-:-:S08]  /*1820*/  DFMA R16, -R18, R10, 1 ;  /* 0x3ff000001210742b */ /* 0x002fd0000000010a */
[----:B------:R-:W-:-:S08]  /*1830*/  DFMA R16, R16, R16, R16 ;  /* 0x000000101010722b */ /* 0x000fd00000000010 */
[----:B------:R-:W-:-:S08]  /*1840*/  DFMA R16, R10, R16, R10 ;  /* 0x000000100a10722b */ /* 0x000fd0000000000a */
[----:B------:R-:W-:-:S08]  /*1850*/  DFMA R10, -R18, R16, 1 ;  /* 0x3ff00000120a742b */ /* 0x000fd00000000110 */
[----:B------:R-:W-:Y:S02]  /*1860*/  DFMA R10, R16, R10, R16 ;  /* 0x0000000a100a722b */ /* 0x000fe40000000010 */
[----:B--2---:R-:W-:-:S08]  /*1870*/  DMUL R8, R8, R12 ;  /* 0x0000000c08087228 */ /* 0x004fd00000000000 */
[----:B0-----:R-:W-:-:S08]  /*1880*/  DMUL R22, R8, UR4 ;  /* 0x0000000408167c28 */ /* 0x001fd00008000000 */
[----:B------:R-:W-:Y:S02]  /*1890*/  DMUL R12, R22, R10 ;  /* 0x0000000a160c7228 */ /* 0x000fe40000000000 */
[----:B------:R-:W-:-:S06]  /*18a0*/  FSETP.GEU.AND P1, PT, |R23|, 6.5827683646048100446e-37, PT ;  /* 0x036000001700780b */ /* 0x000fcc0003f2e200 */
[----:B------:R-:W-:-:S08]  /*18b0*/  DFMA R8, -R18, R12, R22 ;  /* 0x0000000c1208722b */ /* 0x000fd00000000116 */
[----:B------:R-:W-:-:S10]  /*18c0*/  DFMA R12, R10, R8, R12 ;  /* 0x000000080a0c722b */ /* 0x000fd4000000000c */
[----:B------:R-:W-:-:S05]  /*18d0*/  FFMA R0, RZ, R19, R13 ;  /* 0x00000013ff007223 */ /* 0x000fca000000000d */
[----:B------:R-:W-:-:S13]  /*18e0*/  FSETP.GT.AND P0, PT, |R0|, 1.469367938527859385e-39, PT ;  /* 0x001000000000780b */ /* 0x000fda0003f04200 */
[----:B------:R-:W-:Y:S05]  /*18f0*/  @P0 BRA P1, `(.L_x_29) ;  /* 0x0000000000180947 */ /* 0x000fea0000800000 */
[----:B------:R-:W-:Y:S01]  /*1900*/  IMAD.MOV.U32 R0, RZ, RZ, R22 ;  /* 0x000000ffff007224 */ /* 0x000fe200078e0016 */
[----:B------:R-:W-:Y:S01]  /*1910*/  MOV R8, 0x1940 ;  /* 0x0000194000087802 */ /* 0x000fe20000000f00 */
[----:B------:R-:W-:-:S07]  /*1920*/  IMAD.MOV.U32 R9, RZ, RZ, R23 ;  /* 0x000000ffff097224 */ /* 0x000fce00078e0017 */
[----:B------:R-:W-:Y:S05]  /*1930*/  CALL.REL.NOINC `($__internal_0_$__cuda_sm20_div_rn_f64_full) ;  /* 0x0000000400547944 */ /* 0x000fea0003c00000 */
[----:B------:R-:W-:Y:S02]  /*1940*/  IMAD.MOV.U32 R12, RZ, RZ, R0 ;  /* 0x000000ffff0c7224 */ /* 0x000fe400078e0000 */
[----:B------:R-:W-:-:S07]  /*1950*/  IMAD.MOV.U32 R13, RZ, RZ, R9 ;  /* 0x000000ffff0d7224 */ /* 0x000fce00078e0009 */
.L_x_29:
[----:B------:R-:W-:Y:S05]  /*1960*/  BSYNC.RECONVERGENT B1 ;  /* 0x0000000000017941 */ /* 0x000fea0003800200 */
.L_x_28:
        /* <DEDUP_REMOVED lines=17> */
[----:B------:R-:W-:Y:S01]  /*1a80*/  MOV R8, 0x1ad0 ;  /* 0x00001ad000087802 */ /* 0x000fe20000000f00 */
[----:B------:R-:W-:Y:S02]  /*1a90*/  IMAD.MOV.U32 R9, RZ, RZ, R17 ;  /* 0x000000ffff097224 */ /* 0x000fe400078e0011 */
[----:B------:R-:W-:Y:S02]  /*1aa0*/  IMAD.MOV.U32 R18, RZ, RZ, R20 ;  /* 0x000000ffff127224 */ /* 0x000fe400078e0014 */
[----:B------:R-:W-:-:S07]  /*1ab0*/  IMAD.MOV.U32 R19, RZ, RZ, R21 ;  /* 0x000000ffff137224 */ /* 0x000fce00078e0015 */
[----:B------:R-:W-:Y:S05]  /*1ac0*/  CALL.REL.NOINC `($__internal_0_$__cuda_sm20_div_rn_f64_full) ;  /* 0x0000000000f07944 */ /* 0x000fea0003c00000 */
[----:B------:R-:W-:-:S07]  /*1ad0*/  MOV R8, R0 ;  /* 0x0000000000087202 */ /* 0x000fce0000000f00 */
.L_x_31:
[----:B------:R-:W-:Y:S05]  /*1ae0*/  BSYNC.RECONVERGENT B1 ;  /* 0x0000000000017941 */ /* 0x000fea0003800200 */
.L_x_30:
[----:B------:R-:W2:Y:S01]  /*1af0*/  LDG.E.64 R6, desc[UR8][R14.64+0x38] ;  /* 0x000038080e067981 */ /* 0x000ea2000c1e1b00 */
[----:B------:R-:W0:Y:S01]  /*1b00*/  MUFU.RCP64H R11, R21 ;  /* 0x00000015000b7308 */ /* 0x000e220000001800 */
[----:B------:R-:W-:Y:S01]  /*1b10*/  IMAD.MOV.U32 R10, RZ, RZ, 0x1 ;  /* 0x00000001ff0a7424 */ /* 0x000fe200078e00ff */
[----:B------:R-:W-:Y:S05]  /*1b20*/  BSSY.RECONVERGENT B1, `(.L_x_32) ;  /* 0x0000017000017945 */ /* 0x000fea0003800200 */
[----:B0-----:R-:W-:-:S08]  /*1b30*/  DFMA R16, R10, -R20, 1 ;  /* 0x3ff000000a10742b */ /* 0x001fd00000000814 */
[----:B------:R-:W-:-:S08]  /*1b40*/  DFMA R16, R16, R16, R16 ;  /* 0x000000101010722b */ /* 0x000fd00000000010 */
[----:B------:R-:W-:Y:S02]  /*1b50*/  DFMA R10, R10, R16, R10 ;  /* 0x000000100a0a722b */ /* 0x000fe4000000000a */
[----:B------:R-:W-:-:S06]  /*1b60*/  DMUL R16, R4, R12 ;  /* 0x0000000c04107228 */ /* 0x000fcc0000000000 */
[----:B------:R-:W-:-:S04]  /*1b70*/  DFMA R18, R10, -R20, 1 ;  /* 0x3ff000000a12742b */ /* 0x000fc80000000814 */
[----:B------:R-:W-:-:S04]  /*1b80*/  FSETP.GEU.AND P1, PT, |R17|, 6.5827683646048100446e-37, PT ;  /* 0x036000001100780b */ /* 0x000fc80003f2e200 */
        /* <DEDUP_REMOVED lines=10> */
[----:B------:R-:W-:Y:S01]  /*1c30*/  MOV R19, R21 ;  /* 0x0000001500137202 */ /* 0x000fe20000000f00 */
[----:B------:R-:W-:Y:S01]  /*1c40*/  IMAD.MOV.U32 R9, RZ, RZ, R17 ;  /* 0x000000ffff097224 */ /* 0x000fe200078e0011 */
[----:B------:R-:W-:Y:S01]  /*1c50*/  MOV R8, 0x1c80 ;  /* 0x00001c8000087802 */ /* 0x000fe20000000f00 */
[----:B------:R-:W-:-:S07]  /*1c60*/  IMAD.MOV.U32 R18, RZ, RZ, R20 ;  /* 0x000000ffff127224 */ /* 0x000fce00078e0014 */
[----:B------:R-:W-:Y:S05]  /*1c70*/  CALL.REL.NOINC `($__internal_0_$__cuda_sm20_div_rn_f64_full) ;  /* 0x0000000000847944 */ /* 0x000fea0003c00000 */
[----:B------:R-:W-:-:S07]  /*1c80*/  IMAD.MOV.U32 R8, RZ, RZ, R0 ;  /* 0x000000ffff087224 */ /* 0x000fce00078e0000 */
.L_x_33:
[----:B------:R-:W-:Y:S05]  /*1c90*/  BSYNC.RECONVERGENT B1 ;  /* 0x0000000000017941 */ /* 0x000fea0003800200 */
.L_x_32:
        /* <DEDUP_REMOVED lines=26> */
.L_x_35:
[----:B------:R-:W-:Y:S05]  /*1e40*/  BSYNC.RECONVERGENT B1 ;  /* 0x0000000000017941 */ /* 0x000fea0003800200 */
.L_x_34:
[----:B------:R-:W2:Y:S02]  /*1e50*/  LDG.E.64 R2, desc[UR8][R14.64+0x48] ;  /* 0x000048080e027981 */ /* 0x000ea4000c1e1b00 */
[----:B--2---:R-:W-:-:S07]  /*1e60*/  DADD R2, R2, R8 ;  /* 0x0000000002027229 */ /* 0x004fce0000000008 */
[----:B------:R-:W-:Y:S01]  /*1e70*/  STG.E.64 desc[UR8][R14.64+0x48], R2 ;  /* 0x000048020e007986 */ /* 0x000fe2000c101b08 */
[----:B------:R-:W-:Y:S05]  /*1e80*/  EXIT ;  /* 0x000000000000794d */ /* 0x000fea0003800000 */
        .weak           $__internal_0_$__cuda_sm20_div_rn_f64_full
        .type           $__internal_0_$__cuda_sm20_div_rn_f64_full,@function
        .size           $__internal_0_$__cuda_sm20_div_rn_f64_full,($__internal_1_$__cuda_sm20_dsqrt_rn_f64_mediumpath_v1 - $__internal_0_$__cuda_sm20_div_rn_f64_full)
$__internal_0_$__cuda_sm20_div_rn_f64_full:
[C---:B------:R-:W-:Y:S01]  /*1e90*/  FSETP.GEU.AND P0, PT, |R19|.reuse, 1.469367938527859385e-39, PT ;  /* 0x001000001300780b */ /* 0x040fe20003f0e200 */
[----:B------:R-:W-:Y:S01]  /*1ea0*/  IMAD.MOV.U32 R30, RZ, RZ, 0x1 ;  /* 0x00000001ff1e7424 */ /* 0x000fe200078e00ff */
[----:B------:R-:W-:Y:S01]  /*1eb0*/  LOP3.LUT R16, R19, 0x800fffff, RZ, 0xc0, !PT ;  /* 0x800fffff13107812 */ /* 0x000fe200078ec0ff */
[----:B------:R-:W-:Y:S01]  /*1ec0*/  IMAD.MOV.U32 R34, RZ, RZ, R0 ;  /* 0x000000ffff227224 */ /* 0x000fe200078e0000 */
[----:B------:R-:W-:Y:S01]  /*1ed0*/  MOV R35, R9 ;  /* 0x0000000900237202 */ /* 0x000fe20000000f00 */
[----:B------:R-:W-:Y:S01]  /*1ee0*/  IMAD.MOV.U32 R0, RZ, RZ, 0x1ca00000 ;  /* 0x1ca00000ff007424 */ /* 0x000fe200078e00ff */
[----:B------:R-:W-:Y:S01]  /*1ef0*/  LOP3.LUT R17, R16, 0x3ff00000, RZ, 0xfc, !PT ;  /* 0x3ff0000010117812 */ /* 0x000fe200078efcff */
[----:B------:R-:W-:Y:S01]  /*1f00*/  IMAD.MOV.U32 R16, RZ, RZ, R18 ;  /* 0x000000ffff107224 */ /* 0x000fe200078e0012 */
[C---:B------:R-:W-:Y:S01]  /*1f10*/  FSETP.GEU.AND P2, PT, |R35|.reuse, 1.469367938527859385e-39, PT ;  /* 0x001000002300780b */ /* 0x040fe20003f4e200 */
[----:B------:R-:W-:Y:S01]  /*1f20*/  IMAD.MOV.U32 R32, RZ, RZ, R34 ;  /* 0x000000ffff207224 */ /* 0x000fe200078e0022 */
[----:B------:R-:W-:Y:S01]  /*1f30*/  LOP3.LUT R10, R35, 0x7ff00000, RZ, 0xc0, !PT ;  /* 0x7ff00000230a7812 */ /* 0x000fe200078ec0ff */
[----:B------:R-:W-:Y:S01]  /*1f40*/  BSSY.RECONVERGENT B0, `(.L_x_36) ;  /* 0x0000053000007945 */ /* 0x000fe20003800200 */
[----:B------:R-:W-:Y:S01]  /*1f50*/  LOP3.LUT R9, R19, 0x7ff00000, RZ, 0xc0, !PT ;  /* 0x7ff0000013097812 */ /* 0x000fe200078ec0ff */
[----:B------:R-:W-:-:S03]  /*1f60*/  @!P0 DMUL R16, R18, 8.98846567431157953865e+307 ;  /* 0x7fe0000012108828 */ /* 0x000fc60000000000 */
[----:B------:R-:W-:-:S03]  /*1f70*/  ISETP.GE.U32.AND P1, PT, R10, R9, PT ;  /* 0x000000090a00720c */ /* 0x000fc60003f26070 */
[----:B------:R-:W0:Y:S02]  /*1f80*/  MUFU.RCP64H R31, R17 ;  /* 0x00000011001f7308 */ /* 0x000e240000001800 */
[----:B------:R-:W-:Y:S02]  /*1f90*/  @!P2 LOP3.LUT R11, R19, 0x7ff00000, RZ, 0xc0, !PT ;  /* 0x7ff00000130ba812 */ /* 0x000fe400078ec0ff */
[----:B------:R-:W-:Y:S02]  /*1fa0*/  @!P0 LOP3.LUT R9, R17, 0x7ff00000, RZ, 0xc0, !PT ;  /* 0x7ff0000011098812 */ /* 0x000fe400078ec0ff */
[----:B------:R-:W-:-:S04]  /*1fb0*/  @!P2 ISETP.GE.U32.AND P3, PT, R10, R11, PT ;  /* 0x0000000b0a00a20c */ /* 0x000fc80003f66070 */
[----:B------:R-:W-:-:S04]  /*1fc0*/  @!P2 SEL R11, R0, 0x63400000, !P3 ;  /* 0x63400000000ba807 */ /* 0x000fc80005800000 */
[----:B------:R-:W-:Y:S01]  /*1fd0*/  @!P2 LOP3.LUT R11, R11, 0x80000000, R35, 0xf8, !PT ;  /* 0x800000000b0ba812 */ /* 0x000fe200078ef823 */
[----:B0-----:R-:W-:-:S08]  /*1fe0*/  DFMA R28, R30, -R16, 1 ;  /* 0x3ff000001e1c742b */ /* 0x001fd00000000810 */
[----:B------:R-:W-:-:S08]  /*1ff0*/  DFMA R28, R28, R28, R28 ;  /* 0x0000001c1c1c722b */ /* 0x000fd0000000001c */
[----:B------:R-:W-:Y:S01]  /*2000*/  DFMA R30, R30, R28, R30 ;  /* 0x0000001c1e1e722b */ /* 0x000fe2000000001e */
[----:B------:R-:W-:Y:S02]  /*2010*/  SEL R28, R0, 0x63400000, !P1 ;  /* 0x63400000001c7807 */ /* 0x000fe40004800000 */
[----:B------:R-:W-:Y:S02]  /*2020*/  @!P2 LOP3.LUT R29, R11, 0x100000, RZ, 0xfc, !PT ;  /* 0x001000000b1da812 */ /* 0x000fe400078efcff */
[----:B------:R-:W-:Y:S01]  /*2030*/  LOP3.LUT R33, R28, 0x800fffff, R35, 0xf8, !PT ;  /* 0x800fffff1c217812 */ /* 0x000fe200078ef823 */
[----:B------:R-:W-:Y:S02]  /*2040*/  @!P2 IMAD.MOV.U32 R28, RZ, RZ, RZ ;  /* 0x000000ffff1ca224 */ /* 0x000fe400078e00ff */
[----:B------:R-:W-:-:S04]  /*2050*/  DFMA R36, R30, -R16, 1 ;  /* 0x3ff000001e24742b */ /* 0x000fc80000000810 */
[----:B------:R-:W-:-:S04]  /*2060*/  @!P2 DFMA R32, R32, 2, -R28 ;  /* 0x400000002020a82b */ /* 0x000fc8000000081c */
[----:B------:R-:W-:-:S06]  /*2070*/  DFMA R36, R30, R36, R30 ;  /* 0x000000241e24722b */ /* 0x000fcc000000001e */
[----:B------:R-:W-:Y:S02]  /*2080*/  @!P2 LOP3.LUT R10, R33, 0x7ff00000, RZ, 0xc0, !PT ;  /* 0x7ff00000210aa812 */ /* 0x000fe400078ec0ff */
[----:B------:R-:W-:Y:S02]  /*2090*/  DMUL R28, R36, R32 ;  /* 0x00000020241c7228 */ /* 0x000fe40000000000 */
[----:B------:R-:W-:-:S04]  /*20a0*/  IADD3 R11, PT, PT, R10, -0x1, RZ ;  /* 0xffffffff0a0b7810 */ /* 0x000fc80007ffe0ff */
[----:B------:R-:W-:Y:S02]  /*20b0*/  ISETP.GT.U32.AND P0, PT, R11, 0x7feffffe, PT ;  /* 0x7feffffe0b00780c */ /* 0x000fe40003f04070 */
[----:B------:R-:W-:-:S08]  /*20c0*/  DFMA R30, R28, -R16, R32 ;  /* 0x800000101c1e722b */ /* 0x000fd00000000020 */
[----:B------:R-:W-:Y:S01]  /*20d0*/  DFMA R30, R36, R30, R28 ;  /* 0x0000001e241e722b */ /* 0x000fe2000000001c */
[----:B------:R-:W-:-:S05]  /*20e0*/  VIADD R28, R9, 0xffffffff ;  /* 0xffffffff091c7836 */ /* 0x000fca0000000000 */
[----:B------:R-:W-:-:S13]  /*20f0*/  ISETP.GT.U32.OR P0, PT, R28, 0x7feffffe, P0 ;  /* 0x7feffffe1c00780c */ /* 0x000fda0000704470 */
[----:B------:R-:W-:Y:S05]  /*2100*/  @P0 BRA `(.L_x_37) ;  /* 0x0000000000780947 */ /* 0x000fea0003800000 */
[----:B------:R-:W-:Y:S02]  /*2110*/  LOP3.LUT R9, R35, 0x7ff00000, RZ, 0xc0, !PT ;  /* 0x7ff0000023097812 */ /* 0x000fe400078ec0ff */
[----:B------:R-:W-:-:S04]  /*2120*/  LOP3.LUT R10, R19, 0x7ff00000, RZ, 0xc0, !PT ;  /* 0x7ff00000130a7812 */ /* 0x000fc800078ec0ff */
[CC--:B------:R-:W-:Y:S02]  /*2130*/  VIADDMNMX R11, R9.reuse, -R10.reuse, 0xb9600000, !PT ;  /* 0xb9600000090b7446 */ /* 0x0c0fe4000780090a */
[----:B------:R-:W-:Y:S01]  /*2140*/  ISETP.GE.U32.AND P0, PT, R9, R10, PT ;  /* 0x0000000a0900720c */ /* 0x000fe20003f06070 */
[----:B------:R-:W-:Y:S01]  /*2150*/  IMAD.MOV.U32 R10, RZ, RZ, RZ ;  /* 0x000000ffff0a7224 */ /* 0x000fe200078e00ff */
[----:B------:R-:W-:Y:S02]  /*2160*/  VIMNMX R11, PT, PT, R11, 0x46a00000, PT ;  /* 0x46a000000b0b7848 */ /* 0x000fe40003fe0100 */
[----:B------:R-:W-:-:S05]  /*2170*/  SEL R0, R0, 0x63400000, !P0 ;  /* 0x6340000000007807 */ /* 0x000fca0004000000 */
[----:B------:R-:W-:-:S04]  /*2180*/  IMAD.IADD R0, R11, 0x1, -R0 ;  /* 0x000000010b007824 */ /* 0x000fc800078e0a00 */
[----:B------:R-:W-:-:S06]  /*2190*/  VIADD R11, R0, 0x7fe00000 ;  /* 0x7fe00000000b7836 */ /* 0x000fcc0000000000 */
[----:B------:R-:W-:-:S10]  /*21a0*/  DMUL R28, R30, R10 ;  /* 0x0000000a1e1c7228 */ /* 0x000fd40000000000 */
[----:B------:R-:W-:-:S13]  /*21b0*/  FSETP.GTU.AND P0, PT, |R29|, 1.469367938527859385e-39, PT ;  /* 0x001000001d00780b */ /* 0x000fda0003f0c200 */
[----:B------:R-:W-:Y:S05]  /*21c0*/  @P0 BRA `(.L_x_38) ;  /* 0x0000000000a80947 */ /* 0x000fea0003800000 */
[----:B------:R-:W-:-:S06]  /*21d0*/  DFMA R16, R30, -R16, R32 ;  /* 0x800000101e10722b */ /* 0x000fcc0000000020 */
[----:B------:R-:W-:-:S04]  /*21e0*/  MOV R16, RZ ;  /* 0x000000ff00107202 */ /* 0x000fc80000000f00 */
[C---:B------:R-:W-:Y:S02]  /*21f0*/  FSETP.NEU.AND P0, PT, R17.reuse, RZ, PT ;  /* 0x000000ff1100720b */ /* 0x040fe40003f0d000 */
[----:B------:R-:W-:-:S04]  /*2200*/  LOP3.LUT R18, R17, 0x80000000, R19, 0x48, !PT ;  /* 0x8000000011127812 */ /* 0x000fc800078e4813 */
[----:B------:R-:W-:-:S07]  /*2210*/  LOP3.LUT R17, R18, R11, RZ, 0xfc, !PT ;  /* 0x0000000b12117212 */ /* 0x000fce00078efcff */
[----:B------:R-:W-:Y:S05]  /*2220*/  @!P0 BRA `(.L_x_38) ;  /* 0x0000000000908947 */ /* 0x000fea0003800000 */
[----:B------:R-:W-:Y:S01]  /*2230*/  IMAD.MOV R11, RZ, RZ, -R0 ;  /* 0x000000ffff0b7224 */ /* 0x000fe200078e0a00 */
[----:B------:R-:W-:Y:S01]  /*2240*/  IADD3 R0, PT, PT, -R0, -0x43300000, RZ ;  /* 0xbcd0000000007810 */ /* 0x000fe20007ffe1ff */
[----:B------:R-:W-:-:S06]  /*2250*/  IMAD.MOV.U32 R10, RZ, RZ, RZ ;  /* 0x000000ffff0a7224 */ /* 0x000fcc00078e00ff */
[----:B------:R-:W-:Y:S02]  /*2260*/  DFMA R10, R28, -R10, R30 ;  /* 0x8000000a1c0a722b */ /* 0x000fe4000000001e */
[----:B------:R-:W-:-:S08]  /*2270*/  DMUL.RP R30, R30, R16 ;  /* 0x000000101e1e7228 */ /* 0x000fd00000008000 */
[----:B------:R-:W-:Y:S02]  /*2280*/  FSETP.NEU.AND P0, PT, |R11|, R0, PT ;  /* 0x000000000b00720b */ /* 0x000fe40003f0d200 */
[----:B------:R-:W-:Y:S02]  /*2290*/  LOP3.LUT R18, R31, R18, RZ, 0x3c, !PT ;  /* 0x000000121f127212 */ /* 0x000fe400078e3cff */
[----:B------:R-:W-:Y:S02]  /*22a0*/  FSEL R0, R30, R28, !P0 ;  /* 0x0000001c1e007208 */ /* 0x000fe40004000000 */
[----:B------:R-:W-:-:S03]  /*22b0*/  FSEL R9, R18, R29, !P0 ;  /* 0x0000001d12097208 */ /* 0x000fc60004000000 */
[----:B------:R-:W-:Y:S02]  /*22c0*/  IMAD.MOV.U32 R28, RZ, RZ, R0 ;  /* 0x000000ffff1c7224 */ /* 0x000fe400078e0000 */
[----:B------:R-:W-:Y:S01]  /*22d0*/  IMAD.MOV.U32 R29, RZ, RZ, R9 ;  /* 0x000000ffff1d7224 */ /* 0x000fe200078e0009 */
[----:B------:R-:W-:Y:S06]  /*22e0*/  BRA `(.L_x_38) ;  /* 0x0000000000607947 */ /* 0x000fec0003800000 */
.L_x_37:
[----:B------:R-:W-:-:S14]  /*22f0*/  DSETP.NAN.AND P0, PT, R34, R34, PT ;  /* 0x000000222200722a */ /* 0x000fdc0003f08000 */
[----:B------:R-:W-:Y:S05]  /*2300*/  @P0 BRA `(.L_x_39) ;  /* 0x00000000004c0947 */ /* 0x000fea0003800000 */
[----:B------:R-:W-:-:S14]  /*2310*/  DSETP.NAN.AND P0, PT, R18, R18, PT ;  /* 0x000000121200722a */ /* 0x000fdc0003f08000 */
[----:B------:R-:W-:Y:S05]  /*2320*/  @P0 BRA `(.L_x_40) ;  /* 0x0000000000340947 */ /* 0x000fea0003800000 */
[----:B------:R-:W-:Y:S01]  /*2330*/  ISETP.NE.AND P0, PT, R10, R9, PT ;  /* 0x000000090a00720c */ /* 0x000fe20003f05270 */
[----:B------:R-:W-:Y:S01]  /*2340*/  IMAD.MOV.U32 R29, RZ, RZ, -0x80000 ;  /* 0xfff80000ff1d7424 */ /* 0x000fe200078e00ff */
[----:B------:R-:W-:-:S11]  /*2350*/  MOV R28, 0x0 ;  /* 0x00000000001c7802 */ /* 0x000fd60000000f00 */
[----:B------:R-:W-:Y:S05]  /*2360*/  @!P0 BRA `(.L_x_38) ;  /* 0x0000000000408947 */ /* 0x000fea0003800000 */
[----:B------:R-:W-:Y:S02]  /*2370*/  ISETP.NE.AND P0, PT, R10, 0x7ff00000, PT ;  /* 0x7ff000000a00780c */ /* 0x000fe40003f05270 */
[----:B------:R-:W-:Y:S02]  /*2380*/  LOP3.LUT R19, R35, 0x80000000, R19, 0x48, !PT ;  /* 0x8000000023137812 */ /* 0x000fe400078e4813 */
[----:B------:R-:W-:-:S13]  /*2390*/  ISETP.EQ.OR P0, PT, R9, RZ, !P0 ;  /* 0x000000ff0900720c */ /* 0x000fda0004702670 */
[----:B------:R-:W-:Y:S01]  /*23a0*/  @P0 LOP3.LUT R0, R19, 0x7ff00000, RZ, 0xfc, !PT ;  /* 0x7ff0000013000812 */ /* 0x000fe200078efcff */
[----:B------:R-:W-:Y:S02]  /*23b0*/  @!P0 IMAD.MOV.U32 R28, RZ, RZ, RZ ;  /* 0x000000ffff1c8224 */ /* 0x000fe400078e00ff */
[----:B------:R-:W-:Y:S01]  /*23c0*/  @!P0 IMAD.MOV.U32 R29, RZ, RZ, R19 ;  /* 0x000000ffff1d8224 */ /* 0x000fe200078e0013 */
[----:B------:R-:W-:Y:S01]  /*23d0*/  @P0 MOV R29, R0 ;  /* 0x00000000001d0202 */ /* 0x000fe20000000f00 */
[----:B------:R-:W-:Y:S01]  /*23e0*/  @P0 IMAD.MOV.U32 R28, RZ, RZ, RZ ;  /* 0x000000ffff1c0224 */ /* 0x000fe200078e00ff */
[----:B------:R-:W-:Y:S06]  /*23f0*/  BRA `(.L_x_38) ;  /* 0x00000000001c7947 */ /* 0x000fec0003800000 */
.L_x_40:
[----:B------:R-:W-:Y:S01]  /*2400*/  LOP3.LUT R9, R19, 0x80000, RZ, 0xfc, !PT ;  /* 0x0008000013097812 */ /* 0x000fe200078efcff */
[----:B------:R-:W-:-:S04]  /*2410*/  IMAD.MOV.U32 R28, RZ, RZ, R18 ;  /* 0x000000ffff1c7224 */ /* 0x000fc800078e0012 */
[----:B------:R-:W-:Y:S01]  /*2420*/  IMAD.MOV.U32 R29, RZ, RZ, R9 ;  /* 0x000000ffff1d7224 */ /* 0x000fe200078e0009 */
[----:B------:R-:W-:Y:S06]  /*2430*/  BRA `(.L_x_38) ;  /* 0x00000000000c7947 */ /* 0x000fec0003800000 */
.L_x_39:
[----:B------:R-:W-:Y:S01]  /*2440*/  LOP3.LUT R9, R35, 0x80000, RZ, 0xfc, !PT ;  /* 0x0008000023097812 */ /* 0x000fe200078efcff */
[----:B------:R-:W-:-:S04]  /*2450*/  IMAD.MOV.U32 R28, RZ, RZ, R34 ;  /* 0x000000ffff1c7224 */ /* 0x000fc800078e0022 */
[----:B------:R-:W-:-:S07]  /*2460*/  IMAD.MOV.U32 R29, RZ, RZ, R9 ;  /* 0x000000ffff1d7224 */ /* 0x000fce00078e0009 */
.L_x_38:
[----:B------:R-:W-:Y:S05]  /*2470*/  BSYNC.RECONVERGENT B0 ;  /* 0x0000000000007941 */ /* 0x000fea0003800200 */
.L_x_36:
[----:B------:R-:W-:Y:S01]  /*2480*/  IMAD.MOV.U32 R10, RZ, RZ, R8 ;  /* 0x000000ffff0a7224 */ /* 0x000fe200078e0008 */
[----:B------:R-:W-:Y:S01]  /*2490*/  MOV R0, R28 ;  /* 0x0000001c00007202 */ /* 0x000fe20000000f00 */
[----:B------:R-:W-:Y:S02]  /*24a0*/  IMAD.MOV.U32 R11, RZ, RZ, 0x0 ;  /* 0x00000000ff0b7424 */ /* 0x000fe400078e00ff */
[----:B------:R-:W-:Y:S02]  /*24b0*/  IMAD.MOV.U32 R9, RZ, RZ, R29 ;  /* 0x000000ffff097224 */ /* 0x000fe400078e001d */
[----:B------:R-:W-:Y:S05]  /*24c0*/  RET.REL.NODEC R10 `(_Z13testInfluenceP4Massjd) ;  /* 0xffffffd80acc7950 */ /* 0x000fea0003c3ffff */
        .weak           $__internal_1_$__cuda_sm20_dsqrt_rn_f64_mediumpath_v1
        .type           $__internal_1_$__cuda_sm20_dsqrt_rn_f64_mediumpath_v1,@function
        .size           $__internal_1_$__cuda_sm20_dsqrt_rn_f64_mediumpath_v1,(.L_x_103 - $__internal_1_$__cuda_sm20_dsqrt_rn_f64_mediumpath_v1)
$__internal_1_$__cuda_sm20_dsqrt_rn_f64_mediumpath_v1:
[----:B------:R-:W-:Y:S01]  /*24d0*/  ISETP.GE.U32.AND P0, PT, R18, -0x3400000, PT ;  /* 0xfcc000001200780c */ /* 0x000fe20003f06070 */
[----:B------:R-:W-:Y:S01]  /*24e0*/  BSSY.RECONVERGENT B2, `(.L_x_41) ;  /* 0x0000024000027945 */ /* 0x000fe20003800200 */
[----:B------:R-:W-:-:S11]  /*24f0*/  IMAD.MOV.U32 R18, RZ, RZ, R26 ;  /* 0x000000ffff127224 */ /* 0x000fd600078e001a */
[----:B------:R-:W-:Y:S05]  /*2500*/  @!P0 BRA `(.L_x_42) ;  /* 0x0000000000208947 */ /* 0x000fea0003800000 */
[----:B------:R-:W-:-:S10]  /*2510*/  DFMA.RM R10, R8, R10, R16 ;  /* 0x0000000a080a722b */ /* 0x000fd40000004010 */
[----:B------:R-:W-:-:S04]  /*2520*/  IADD3 R8, P0, PT, R10, 0x1, RZ ;  /* 0x000000010a087810 */ /* 0x000fc80007f1e0ff */
[----:B------:R-:W-:-:S06]  /*2530*/  IADD3.X R9, PT, PT, RZ, R11, RZ, P0, !PT ;  /* 0x0000000bff097210 */ /* 0x000fcc00007fe4ff */
[----:B------:R-:W-:-:S08]  /*2540*/  DFMA.RP R18, -R10, R8, R18 ;  /* 0x000000080a12722b */ /* 0x000fd00000008112 */
[----:B------:R-:W-:-:S06]  /*2550*/  DSETP.GT.AND P0, PT, R18, RZ, PT ;  /* 0x000000ff1200722a */ /* 0x000fcc0003f04000 */
[----:B------:R-:W-:Y:S02]  /*2560*/  FSEL R8, R8, R10, P0 ;  /* 0x0000000a08087208 */ /* 0x000fe40000000000 */
[----:B------:R-:W-:Y:S01]  /*2570*/  FSEL R9, R9, R11, P0 ;  /* 0x0000000b09097208 */ /* 0x000fe20000000000 */
[----:B------:R-:W-:Y:S06]  /*2580*/  BRA `(.L_x_43) ;  /* 0x0000000000647947 */ /* 0x000fec0003800000 */
.L_x_42:
[----:B------:R-:W-:-:S14]  /*2590*/  DSETP.NE.AND P0, PT, R18, RZ, PT ;  /* 0x000000ff1200722a */ /* 0x000fdc0003f05000 */
[----:B------:R-:W-:Y:S05]  /*25a0*/  @!P0 BRA `(.L_x_44) ;  /* 0x0000000000588947 */ /* 0x000fea0003800000 */
[----:B------:R-:W-:-:S13]  /*25b0*/  ISETP.GE.AND P0, PT, R19, RZ, PT ;  /* 0x000000ff1300720c */ /* 0x000fda0003f06270 */
[----:B------:R-:W-:Y:S02]  /*25c0*/  @!P0 IMAD.MOV.U32 R8, RZ, RZ, 0x0 ;  /* 0x00000000ff088424 */ /* 0x000fe400078e00ff */
[----:B------:R-:W-:Y:S01]  /*25d0*/  @!P0 IMAD.MOV.U32 R9, RZ, RZ, -0x80000 ;  /* 0xfff80000ff098424 */ /* 0x000fe200078e00ff */
[----:B------:R-:W-:Y:S06]  /*25e0*/  @!P0 BRA `(.L_x_43) ;  /* 0x00000000004c8947 */ /* 0x000fec0003800000 */
[----:B------:R-:W-:-:S13]  /*25f0*/  ISETP.GT.AND P0, PT, R19, 0x7fefffff, PT ;  /* 0x7fefffff1300780c */ /* 0x000fda0003f04270 */
[----:B------:R-:W-:Y:S05]  /*2600*/  @P0 BRA `(.L_x_44) ;  /* 0x0000000000400947 */ /* 0x000fea0003800000 */
[----:B------:R-:W-:Y:S01]  /*2610*/  DMUL R18, R18, 8.11296384146066816958e+31 ;  /* 0x4690000012127828 */ /* 0x000fe20000000000 */
[----:B------:R-:W-:Y:S01]  /*2620*/  IMAD.MOV.U32 R16, RZ, RZ, RZ ;  /* 0x000000ffff107224 */ /* 0x000fe200078e00ff */
[----:B------:R-:W-:Y:S01]  /*2630*/  MOV R9, 0x3fd80000 ;  /* 0x3fd8000000097802 */ /* 0x000fe20000000f00 */
[----:B------:R-:W-:-:S03]  /*2640*/  IMAD.MOV.U32 R8, RZ, RZ, 0x0 ;  /* 0x00000000ff087424 */ /* 0x000fc600078e00ff */
[----:B------:R-:W0:Y:S02]  /*2650*/  MUFU.RSQ64H R17, R19 ;  /* 0x0000001300117308 */ /* 0x000e240000001c00 */
[----:B0-----:R-:W-:-:S08]  /*2660*/  DMUL R10, R16, R16 ;  /* 0x00000010100a7228 */ /* 0x001fd00000000000 */
[----:B------:R-:W-:-:S08]  /*2670*/  DFMA R10, R18, -R10, 1 ;  /* 0x3ff00000120a742b */ /* 0x000fd0000000080a */
[----:B------:R-:W-:Y:S02]  /*2680*/  DFMA R8, R10, R8, 0.5 ;  /* 0x3fe000000a08742b */ /* 0x000fe40000000008 */
[----:B------:R-:W-:-:S08]  /*2690*/  DMUL R10, R16, R10 ;  /* 0x0000000a100a7228 */ /* 0x000fd00000000000 */
[----:B------:R-:W-:-:S08]  /*26a0*/  DFMA R10, R8, R10, R16 ;  /* 0x0000000a080a722b */ /* 0x000fd00000000010 */
[----:B------:R-:W-:Y:S02]  /*26b0*/  DMUL R8, R18, R10 ;  /* 0x0000000a12087228 */ /* 0x000fe40000000000 */
[----:B------:R-:W-:-:S06]  /*26c0*/  VIADD R11, R11, 0xfff00000 ;  /* 0xfff000000b0b7836 */ /* 0x000fcc0000000000 */
[----:B------:R-:W-:-:S08]  /*26d0*/  DFMA R16, R8, -R8, R18 ;  /* 0x800000080810722b */ /* 0x000fd00000000012 */
[----:B------:R-:W-:-:S10]  /*26e0*/  DFMA R8, R10, R16, R8 ;  /* 0x000000100a08722b */ /* 0x000fd40000000008 */
[----:B------:R-:W-:Y:S01]  /*26f0*/  VIADD R9, R9, 0xfcb00000 ;  /* 0xfcb0000009097836 */ /* 0x000fe20000000000 */
[----:B------:R-:W-:Y:S06]  /*2700*/  BRA `(.L_x_43) ;  /* 0x0000000000047947 */ /* 0x000fec0003800000 */
.L_x_44:
[----:B------:R-:W-:-:S11]  /*2710*/  DADD R8, R18, R18 ;  /* 0x0000000012087229 */ /* 0x000fd60000000012 */
.L_x_43:
[----:B------:R-:W-:Y:S05]  /*2720*/  BSYNC.RECONVERGENT B2 ;  /* 0x0000000000027941 */ /* 0x000fea0003800200 */
.L_x_41:
[----:B------:R-:W-:Y:S01]  /*2730*/  IMAD.MOV.U32 R26, RZ, RZ, R8 ;  /* 0x000000ffff1a7224 */ /* 0x000fe200078e0008 */
[----:B------:R-:W-:Y:S01]  /*2740*/  MOV R27, R9 ;  /* 0x00000009001b7202 */ /* 0x000fe20000000f00 */
[----:B------:R-:W-:Y:S02]  /*2750*/  IMAD.MOV.U32 R8, RZ, RZ, R0 ;  /* 0x000000ffff087224 */ /* 0x000fe400078e0000 */
[----:B------:R-:W-:-:S04]  /*2760*/  IMAD.MOV.U32 R9, RZ, RZ, 0x0 ;  /* 0x00000000ff097424 */ /* 0x000fc800078e00ff */
[----:B------:R-:W-:Y:S05]  /*2770*/  RET.REL.NODEC R8 `(_Z13testInfluenceP4Massjd) ;  /* 0xffffffd808207950 */ /* 0x000fea0003c3ffff */
.L_x_45:
[----:B------:R-:W-:-:S00]  /*2780*/  BRA `(.L_x_45) ;  /* 0xfffffffc00fc7947 */ /* 0x000fc0000383ffff */
[----:B------:R-:W-:-:S00]  /*2790*/  NOP ;  /* 0x0000000000007918 */ /* 0x000fc00000000000 */
        /* <DEDUP_REMOVED lines=14> */
.L_x_103:


//--------------------- .text._Z7testEffP4Mass    --------------------------
	.section	.text._Z7testEffP4Mass,"ax",@progbits
	.align	128
        .global         _Z7testEffP4Mass
        .type           _Z7testEffP4Mass,@function
        .size           _Z7testEffP4Mass,(.L_x_107 - _Z7testEffP4Mass)
        .other          _Z7testEffP4Mass,@"STO_CUDA_ENTRY STV_DEFAULT"
_Z7testEffP4Mass:
.text._Z7testEffP4Mass:
[----:B------:R-:W-:Y:S01]  /*0000*/  LDC R1, c[0x0][0x37c] ;  /* 0x0000df00ff017b82 */ /* 0x000fe20000000800 */
[----:B------:R-:W0:Y:S07]  /*0010*/  S2R R7, SR_TID.X ;  /* 0x0000000000077919 */ /* 0x000e2e0000002100 */
[----:B------:R-:W1:Y:S01]  /*0020*/  LDC.64 R4, c[0x0][0x380] ;  /* 0x0000e000ff047b82 */ /* 0x000e620000000a00 */
[----:B------:R-:W2:Y:S01]  /*0030*/  LDCU.64 UR4, c[0x0][0x358] ;  /* 0x00006b00ff0477ac */ /* 0x000ea20008000a00 */
[----:B0-----:R-:W2:Y:S01]  /*0040*/  I2F.F64.U32 R2, R7 ;  /* 0x0000000700027312 */ /* 0x001ea20000201800 */
[----:B-1----:R-:W-:-:S05]  /*0050*/  IMAD.WIDE.U32 R4, R7, 0x50, R4 ;  /* 0x0000005007047825 */ /* 0x002fca00078e0004 */
[----:B--2---:R-:W-:Y:S01]  /*0060*/  STG.E.64 desc[UR4][R4.64+0x8], R2 ;  /* 0x0000080204007986 */ /* 0x004fe2000c101b04 */
[----:B------:R-:W-:Y:S05]  /*0070*/  EXIT ;  /* 0x000000000000794d */ /* 0x000fea0003800000 */
.L_x_46:
        /* <DEDUP_REMOVED lines=16> */
.L_x_107:


//--------------------- .text._Z8simulateP4Massmjdmd --------------------------
	.section	.text._Z8simulateP4Massmjdmd,"ax",@progbits
	.align	128
        .global         _Z8simulateP4Massmjdmd
        .type           _Z8simulateP4Massmjdmd,@function
        .size           _Z8simulateP4Massmjdmd,(.L_x_105 - _Z8simulateP4Massmjdmd)
        .other          _Z8simulateP4Massmjdmd,@"STO_CUDA_ENTRY STV_DEFAULT"
_Z8simulateP4Massmjdmd:
.text._Z8simulateP4Massmjdmd:
[----:B------:R-:W-:Y:S01]  /*0000*/  LDC R1, c[0x0][0x37c] ;  /* 0x0000df00ff017b82 */ /* 0x000fe20000000800 */
[----:B------:R-:W0:Y:S02]  /*0010*/  LDCU.64 UR4, c[0x0][0x3a0] ;  /* 0x00007400ff0477ac */ /* 0x000e240008000a00 */
[----:B0-----:R-:W-:-:S04]  /*0020*/  ISETP.NE.U32.AND P0, PT, RZ, UR4, PT ;  /* 0x00000004ff007c0c */ /* 0x001fc8000bf05070 */
[----:B------:R-:W-:-:S13]  /*0030*/  ISETP.NE.AND.EX P0, PT, RZ, UR5, PT, P0 ;  /* 0x00000005ff007c0c */ /* 0x000fda000bf05300 */
[----:B------:R-:W-:Y:S05]  /*0040*/  @!P0 EXIT ;  /* 0x000000000000894d */ /* 0x000fea0003800000 */
[----:B------:R-:W0:Y:S01]  /*0050*/  S2R R4, SR_TID.X ;  /* 0x0000000000047919 */ /* 0x000e220000002100 */
[----:B------:R-:W0:Y:S01]  /*0060*/  S2UR UR4, SR_CTAID.X ;  /* 0x00000000000479c3 */ /* 0x000e220000002500 */
[----:B------:R-:W1:Y:S01]  /*0070*/  LDCU UR7, c[0x0][0x388] ;  /* 0x00007100ff0777ac */ /* 0x000e620008000800 */
[----:B------:R-:W2:Y:S06]  /*0080*/  LDCU.64 UR12, c[0x0][0x358] ;  /* 0x00006b00ff0c77ac */ /* 0x000eac0008000a00 */
[----:B------:R-:W0:Y:S08]  /*0090*/  LDC R3, c[0x0][0x390] ;  /* 0x0000e400ff037b82 */ /* 0x000e300000000800 */
[----:B------:R-:W3:Y:S01]  /*00a0*/  LDC.64 R16, c[0x0][0x398] ;  /* 0x0000e600ff107b82 */ /* 0x000ee20000000a00 */
[----:B-1----:R-:W-:-:S07]  /*00b0*/  ULOP3.LUT UR7, UR7, 0xfffffffe, URZ, 0xc0, !UPT ;  /* 0xfffffffe07077892 */ /* 0x002fce000f8ec0ff */
[----:B------:R-:W1:Y:S01]  /*00c0*/  LDC.64 R14, c[0x0][0x380] ;  /* 0x0000e000ff0e7b82 */ /* 0x000e620000000a00 */
[----:B0-----:R-:W-:Y:S01]  /*00d0*/  IMAD R4, R3, UR4, R4 ;  /* 0x0000000403047c24 */ /* 0x001fe2000f8e0204 */
[----:B------:R-:W-:Y:S01]  /*00e0*/  UMOV UR4, URZ ;  /* 0x000000ff00047c82 */ /* 0x000fe20008000000 */
[----:B---3--:R-:W-:Y:S02]  /*00f0*/  DMUL R16, R16, R16 ;  /* 0x0000001010107228 */ /* 0x008fe40000000000 */
[----:B-12---:R-:W-:-:S09]  /*0100*/  IMAD.WIDE.U32 R14, R4, 0x50, R14 ;  /* 0x00000050040e7825 */ /* 0x006fd200078e000e */
.L_x_91:
[----:B0-----:R-:W0:Y:S02]  /*0110*/  LDCU.64 UR8, c[0x0][0x388] ;  /* 0x00007100ff0877ac */ /* 0x001e240008000a00 */
[----:B0-----:R-:W-:-:S04]  /*0120*/  UISETP.NE.U32.AND UP0, UPT, UR8, URZ, UPT ;  /* 0x000000ff0800728c */ /* 0x001fc8000bf05070 */
[----:B------:R-:W-:Y:S01]  /*0130*/  UISETP.NE.AND.EX UP0, UPT, UR9, URZ, UPT, UP0 ;  /* 0x000000ff0900728c */ /* 0x000fe2000bf05300 */
[----:B------:R-:W-:Y:S08]  /*0140*/  BAR.SYNC.DEFER_BLOCKING 0x0 ;  /* 0x0000000000007b1d */ /* 0x000ff00000010000 */
[----:B------:R-:W-:Y:S05]  /*0150*/  BRA.U !UP0, `(.L_x_47) ;  /* 0x0000001d08c07547 */ /* 0x000fea000b800000 */
[----:B------:R-:W-:Y:S01]  /*0160*/  UISETP.NE.U32.AND UP0, UPT, UR8, 0x1, UPT ;  /* 0x000000010800788c */ /* 0x000fe2000bf05070 */
[----:B------:R-:W-:Y:S01]  /*0170*/  UMOV UR5, URZ ;  /* 0x000000ff00057c82 */ /* 0x000fe20008000000 */
[----:B------:R-:W-:Y:S02]  /*0180*/  UMOV UR6, URZ ;  /* 0x000000ff00067c82 */ /* 0x000fe40008000000 */
[----:B------:R-:W-:-:S09]  /*0190*/  UISETP.NE.AND.EX UP0, UPT, UR9, URZ, UPT, UP0 ;  /* 0x000000ff0900728c */ /* 0x000fd2000bf05300 */
[----:B------:R-:W-:Y:S05]  /*01a0*/  BRA.U !UP0, `(.L_x_48) ;  /* 0x0000001508107547 */ /* 0x000fea000b800000 */
[----:B------:R-:W0:Y:S01]  /*01b0*/  LDCU.64 UR8, c[0x0][0x380] ;  /* 0x00007000ff0877ac */ /* 0x000e220008000a00 */
[----:B------:R-:W-:Y:S02]  /*01c0*/  IMAD.MOV.U32 R5, RZ, RZ, R4 ;  /* 0x000000ffff057224 */ /* 0x000fe400078e0004 */
[----:B------:R-:W-:Y:S01]  /*01d0*/  IMAD.MOV.U32 R6, RZ, RZ, RZ ;  /* 0x000000ffff067224 */ /* 0x000fe200078e00ff */
[----:B------:R-:W1:Y:S01]  /*01e0*/  LDCU.64 UR10, c[0x0][0x3a8] ;  /* 0x00007500ff0a77ac */ /* 0x000e620008000a00 */
[----:B------:R-:W2:Y:S01]  /*01f0*/  LDCU UR14, c[0x0][0x38c] ;  /* 0x00007180ff0e77ac */ /* 0x000ea20008000800 */
[----:B0-----:R-:W-:-:S04]  /*0200*/  UIADD3 UR5, UP0, UPT, UR8, 0x50, URZ ;  /* 0x0000005008057890 */ /* 0x001fc8000ff1e0ff */
[----:B------:R-:W-:Y:S02]  /*0210*/  UIADD3.X UR6, UPT, UPT, URZ, UR9, URZ, UP0, !UPT ;  /* 0x00000009ff067290 */ /* 0x000fe400087fe4ff */
[----:B------:R-:W-:Y:S01]  /*0220*/  IMAD.U32 R12, RZ, RZ, UR5 ;  /* 0x00000005ff0c7e24 */ /* 0x000fe2000f8e00ff */
[----:B------:R-:W-:-:S03]  /*0230*/  UMOV UR5, URZ ;  /* 0x000000ff00057c82 */ /* 0x000fc60008000000 */
[----:B------:R-:W-:Y:S01]  /*0240*/  IMAD.U32 R13, RZ, RZ, UR6 ;  /* 0x00000006ff0d7e24 */ /* 0x000fe2000f8e00ff */
[----:B-12---:R-:W-:-:S06]  /*0250*/  UMOV UR6, URZ ;  /* 0x000000ff00067c82 */ /* 0x006fcc0008000000 */
.L_x_73:
[----:B------:R-:W-:Y:S01]  /*0260*/  ISETP.NE.U32.AND P0, PT, R5, RZ, PT ;  /* 0x000000ff0500720c */ /* 0x000fe20003f05070 */
[----:B------:R-:W-:Y:S03]  /*0270*/  BSSY.RECONVERGENT B1, `(.L_x_49) ;  /* 0x0000094000017945 */ /* 0x000fe60003800200 */
[----:B------:R-:W-:-:S13]  /*0280*/  ISETP.NE.AND.EX P0, PT, R6, RZ, PT, P0 ;  /* 0x000000ff0600720c */ /* 0x000fda0003f05300 */
[----:B01----:R-:W-:Y:S05]  /*0290*/  @!P0 BRA `(.L_x_50) ;  /* 0x0000000800448947 */ /* 0x003fea0003800000 */
        /* <DEDUP_REMOVED lines=16> */
[----:B------:R-:W-:-:S04]  /*03a0*/  IADD3 R8, PT, PT, R33, -0x3500000, RZ ;  /* 0xfcb0000021087810 */ /* 0x000fc80007ffe0ff */
[----:B------:R-:W-:Y:S02]  /*03b0*/  ISETP.GE.U32.AND P0, PT, R8, 0x7ca00000, PT ;  /* 0x7ca000000800780c */ /* 0x000fe40003f06070 */
[----:B0-----:R-:W-:-:S08]  /*03c0*/  DMUL R2, R8, R8 ;  /* 0x0000000808027228 */ /* 0x001fd00000000000 */
[----:B------:R-:W-:-:S08]  /*03d0*/  DFMA R2, R32, -R2, 1 ;  /* 0x3ff000002002742b */ /* 0x000fd00000000802 */
[----:B------:R-:W-:Y:S02]  /*03e0*/  DFMA R10, R2, R10, 0.5 ;  /* 0x3fe00000020a742b */ /* 0x000fe4000000000a */
[----:B------:R-:W-:-:S08]  /*03f0*/  DMUL R2, R8, R2 ;  /* 0x0000000208027228 */ /* 0x000fd00000000000 */
[----:B------:R-:W-:-:S08]  /*0400*/  DFMA R18, R10, R2, R8 ;  /* 0x000000020a12722b */ /* 0x000fd00000000008 */
[----:B------:R-:W-:Y:S02]  /*0410*/  DMUL R30, R32, R18 ;  /* 0x00000012201e7228 */ /* 0x000fe40000000000 */
[----:B------:R-:W-:Y:S02]  /*0420*/  VIADD R3, R19, 0xfff00000 ;  /* 0xfff0000013037836 */ /* 0x000fe40000000000 */
[----:B------:R-:W-:-:S04]  /*0430*/  IMAD.MOV.U32 R2, RZ, RZ, R18 ;  /* 0x000000ffff027224 */ /* 0x000fc800078e0012 */
[----:B------:R-:W-:-:S08]  /*0440*/  DFMA R10, R30, -R30, R32 ;  /* 0x8000001e1e0a722b */ /* 0x000fd00000000020 */
[----:B------:R-:W-:Y:S01]  /*0450*/  DFMA R28, R10, R2, R30 ;  /* 0x000000020a1c722b */ /* 0x000fe2000000001e */
[----:B------:R-:W-:Y:S10]  /*0460*/  @!P0 BRA `(.L_x_52) ;  /* 0x00000000001c8947 */ /* 0x000ff40003800000 */
[----:B------:R-:W-:Y:S01]  /*0470*/  MOV R21, R32 ;  /* 0x0000002000157202 */ /* 0x000fe20000000f00 */
[----:B------:R-:W-:Y:S01]  /*0480*/  IMAD.MOV.U32 R9, RZ, RZ, R33 ;  /* 0x000000ffff097224 */ /* 0x000fe200078e0021 */
[----:B------:R-:W-:Y:S01]  /*0490*/  MOV R20, 0x4e0 ;  /* 0x000004e000147802 */ /* 0x000fe20000000f00 */
[----:B------:R-:W-:Y:S02]  /*04a0*/  IMAD.MOV.U32 R7, RZ, RZ, R30 ;  /* 0x000000ffff077224 */ /* 0x000fe400078e001e */
[----:B------:R-:W-:Y:S02]  /*04b0*/  IMAD.MOV.U32 R0, RZ, RZ, R31 ;  /* 0x000000ffff007224 */ /* 0x000fe400078e001f */
[----:B------:R-:W-:-:S07]  /*04c0*/  IMAD.MOV.U32 R19, RZ, RZ, R3 ;  /* 0x000000ffff137224 */ /* 0x000fce00078e0003 */
[----:B------:R-:W-:Y:S05]  /*04d0*/  CALL.REL.NOINC `($__internal_3_$__cuda_sm20_dsqrt_rn_f64_mediumpath_v1) ;  /* 0x0000002800307944 */ /* 0x000fea0003c00000 */
.L_x_52:
[----:B------:R-:W-:Y:S05]  /*04e0*/  BSYNC.RECONVERGENT B0 ;  /* 0x0000000000007941 */ /* 0x000fea0003800200 */
.L_x_51:
[----:B------:R-:W2:Y:S04]  /*04f0*/  LDG.E.64 R2, desc[UR12][R14.64] ;  /* 0x0000000c0e027981 */ /* 0x000ea8000c1e1b00 */
[----:B------:R-:W2:Y:S01]  /*0500*/  LDG.E.64 R8, desc[UR12][R12.64+-0x50] ;  /* 0xffffb00c0c087981 */ /* 0x000ea2000c1e1b00 */
[----:B------:R-:W-:Y:S01]  /*0510*/  DMUL R10, R28, R28 ;  /* 0x0000001c1c0a7228 */ /* 0x000fe20000000000 */
[----:B------:R-:W-:Y:S01]  /*0520*/  MOV R18, 0x1 ;  /* 0x0000000100127802 */ /* 0x000fe20000000f00 */
        /* <DEDUP_REMOVED lines=19> */
[----:B------:R-:W-:Y:S05]  /*0660*/  CALL.REL.NOINC `($__internal_2_$__cuda_sm20_div_rn_f64_full) ;  /* 0x0000002000347944 */ /* 0x000fea0003c00000 */
[----:B------:R-:W-:Y:S01]  /*0670*/  IMAD.MOV.U32 R2, RZ, RZ, R8 ;  /* 0x000000ffff027224 */ /* 0x000fe200078e0008 */
[----:B------:R-:W-:-:S07]  /*0680*/  MOV R3, R7 ;  /* 0x0000000700037202 */ /* 0x000fce0000000f00 */
.L_x_54:
[----:B------:R-:W-:Y:S05]  /*0690*/  BSYNC.RECONVERGENT B2 ;  /* 0x0000000000027941 */ /* 0x000fea0003800200 */
.L_x_53:
        /* <DEDUP_REMOVED lines=21> */
[----:B------:R-:W-:Y:S05]  /*07f0*/  CALL.REL.NOINC `($__internal_2_$__cuda_sm20_div_rn_f64_full) ;  /* 0x0000001c00d07944 */ /* 0x000fea0003c00000 */
[----:B------:R-:W-:-:S07]  /*0800*/  IMAD.MOV.U32 R9, RZ, RZ, R7 ;  /* 0x000000ffff097224 */ /* 0x000fce00078e0007 */
.L_x_56:
[----:B------:R-:W-:Y:S05]  /*0810*/  BSYNC.RECONVERGENT B2 ;  /* 0x0000000000027941 */ /* 0x000fea0003800200 */
.L_x_55:
        /* <DEDUP_REMOVED lines=24> */
[----:B------:R-:W-:Y:S05]  /*09a0*/  CALL.REL.NOINC `($__internal_2_$__cuda_sm20_div_rn_f64_full) ;  /* 0x0000001c00647944 */ /* 0x000fea0003c00000 */
[----:B------:R-:W-:-:S07]  /*09b0*/  MOV R9, R7 ;  /* 0x0000000700097202 */ /* 0x000fce0000000f00 */
.L_x_58:
[----:B------:R-:W-:Y:S05]  /*09c0*/  BSYNC.RECONVERGENT B2 ;  /* 0x0000000000027941 */ /* 0x000fea0003800200 */
.L_x_57:
        /* <DEDUP_REMOVED lines=24> */
[----:B------:R-:W-:Y:S05]  /*0b50*/  CALL.REL.NOINC `($__internal_2_$__cuda_sm20_div_rn_f64_full) ;  /* 0x0000001800f87944 */ /* 0x000fea0003c00000 */
[----:B------:R-:W-:-:S07]  /*0b60*/  IMAD.MOV.U32 R9, RZ, RZ, R7 ;  /* 0x000000ffff097224 */ /* 0x000fce00078e0007 */
.L_x_60:
[----:B------:R-:W-:Y:S05]  /*0b70*/  BSYNC.RECONVERGENT B2 ;  /* 0x0000000000027941 */ /* 0x000fea0003800200 */
.L_x_59:
[----:B------:R-:W2:Y:S02]  /*0b80*/  LDG.E.64 R2, desc[UR12][R14.64+0x48] ;  /* 0x0000480c0e027981 */ /* 0x000ea4000c1e1b00 */
[----:B--2---:R-:W-:-:S07]  /*0b90*/  DADD R2, R2, R8 ;  /* 0x0000000002027229 */ /* 0x004fce0000000008 */
[----:B------:R0:W-:Y:S04]  /*0ba0*/  STG.E.64 desc[UR12][R14.64+0x48], R2 ;  /* 0x000048020e007986 */ /* 0x0001e8000c101b0c */
.L_x_50:
[----:B------:R-:W-:Y:S05]  /*0bb0*/  BSYNC.RECONVERGENT B1 ;  /* 0x0000000000017941 */ /* 0x000fea0003800200 */
.L_x_49:
        /* <DEDUP_REMOVED lines=18> */
[----:B------:R-:W-:Y:S01]  /*0ce0*/  MOV R10, 0x0 ;  /* 0x00000000000a7802 */ /* 0x000fe20000000f00 */
[----:B------:R-:W-:-:S06]  /*0cf0*/  IMAD.MOV.U32 R11, RZ, RZ, 0x3fd80000 ;  /* 0x3fd80000ff0b7424 */ /* 0x000fcc00078e00ff */
        /* <DEDUP_REMOVED lines=17> */
[----:B------:R-:W-:Y:S01]  /*0e10*/  MOV R19, R3 ;  /* 0x0000000300137202 */ /* 0x000fe20000000f00 */
[----:B------:R-:W-:Y:S01]  /*0e20*/  IMAD.MOV.U32 R7, RZ, RZ, R30 ;  /* 0x000000ffff077224 */ /* 0x000fe200078e001e */
[----:B------:R-:W-:Y:S01]  /*0e30*/  MOV R20, 0xe60 ;  /* 0x00000e6000147802 */ /* 0x000fe20000000f00 */
[----:B------:R-:W-:-:S07]  /*0e40*/  IMAD.MOV.U32 R0, RZ, RZ, R31 ;  /* 0x000000ffff007224 */ /* 0x000fce00078e001f */
[----:B------:R-:W-:Y:S05]  /*0e50*/  CALL.REL.NOINC `($__internal_3_$__cuda_sm20_dsqrt_rn_f64_mediumpath_v1) ;  /* 0x0000001c00d07944 */ /* 0x000fea0003c00000 */
.L_x_64:
[----:B------:R-:W-:Y:S05]  /*0e60*/  BSYNC.RECONVERGENT B0 ;  /* 0x0000000000007941 */ /* 0x000fea0003800200 */
.L_x_63:
        /* <DEDUP_REMOVED lines=24> */
[----:B------:R-:W-:Y:S01]  /*0ff0*/  MOV R2, R8 ;  /* 0x0000000800027202 */ /* 0x000fe20000000f00 */
[----:B------:R-:W-:-:S07]  /*1000*/  IMAD.MOV.U32 R3, RZ, RZ, R7 ;  /* 0x000000ffff037224 */ /* 0x000fce00078e0007 */
.L_x_66:
[----:B------:R-:W-:Y:S05]  /*1010*/  BSYNC.RECONVERGENT B2 ;  /* 0x0000000000027941 */ /* 0x000fea0003800200 */
.L_x_65:
        /* <DEDUP_REMOVED lines=23> */
.L_x_68:
[----:B------:R-:W-:Y:S05]  /*1190*/  BSYNC.RECONVERGENT B2 ;  /* 0x0000000000027941 */ /* 0x000fea0003800200 */
.L_x_67:
        /* <DEDUP_REMOVED lines=26> */
.L_x_70:
[----:B------:R-:W-:Y:S05]  /*1340*/  BSYNC.RECONVERGENT B2 ;  /* 0x0000000000027941 */ /* 0x000fea0003800200 */
.L_x_69:
        /* <DEDUP_REMOVED lines=26> */
.L_x_72:
[----:B------:R-:W-:Y:S05]  /*14f0*/  BSYNC.RECONVERGENT B2 ;  /* 0x0000000000027941 */ /* 0x000fea0003800200 */
.L_x_71:
[----:B------:R-:W2:Y:S02]  /*1500*/  LDG.E.64 R2, desc[UR12][R14.64+0x48] ;  /* 0x0000480c0e027981 */ /* 0x000ea4000c1e1b00 */
[----:B--2---:R-:W-:-:S07]  /*1510*/  DADD R2, R2, R8 ;  /* 0x0000000002027229 */ /* 0x004fce0000000008 */
[----:B------:R1:W-:Y:S04]  /*1520*/  STG.E.64 desc[UR12][R14.64+0x48], R2 ;  /* 0x000048020e007986 */ /* 0x0003e8000c101b0c */
.L_x_62:
[----:B------:R-:W-:Y:S05]  /*1530*/  BSYNC.RECONVERGENT B1 ;  /* 0x0000000000017941 */ /* 0x000fea0003800200 */
.L_x_61:
[----:B------:R-:W-:Y:S01]  /*1540*/  UIADD3 UR5, UP0, UPT, UR5, 0x2, URZ ;  /* 0x0000000205057890 */ /* 0x000fe2000ff1e0ff */
[----:B------:R-:W-:Y:S02]  /*1550*/  IADD3 R5, P0, PT, R5, -0x2, RZ ;  /* 0xfffffffe05057810 */ /* 0x000fe40007f1e0ff */
[----:B------:R-:W-:Y:S01]  /*1560*/  IADD3 R12, P1, PT, R12, 0xa0, RZ ;  /* 0x000000a00c0c7810 */ /* 0x000fe20007f3e0ff */
[----:B------:R-:W-:Y:S01]  /*1570*/  UIADD3.X UR6, UPT, UPT, URZ, UR6, URZ, UP0, !UPT ;  /* 0x00000006ff067290 */ /* 0x000fe200087fe4ff */
[----:B------:R-:W-:Y:S01]  /*1580*/  IADD3.X R6, PT, PT, R6, -0x1, RZ, P0, !PT ;  /* 0xffffffff06067810 */ /* 0x000fe200007fe4ff */
[----:B------:R-:W-:Y:S01]  /*1590*/  UISETP.NE.U32.AND UP0, UPT, UR5, UR7, UPT ;  /* 0x000000070500728c */ /* 0x000fe2000bf05070 */
[----:B------:R-:W-:-:S03]  /*15a0*/  IADD3.X R13, PT, PT, RZ, R13, RZ, P1, !PT ;  /* 0x0000000dff0d7210 */ /* 0x000fc60000ffe4ff */
[----:B------:R-:W-:-:S09]  /*15b0*/  UISETP.NE.AND.EX UP0, UPT, UR6, UR14, UPT, UP0 ;  /* 0x0000000e0600728c */ /* 0x000fd2000bf05300 */
[----:B------:R-:W-:Y:S05]  /*15c0*/  BRA.U UP0, `(.L_x_73) ;  /* 0xffffffed00247547 */ /* 0x000fea000b83ffff */
[----:B------:R-:W2:Y:S01]  /*15d0*/  LDCU UR6, c[0x0][0x38c] ;  /* 0x00007180ff0677ac */ /* 0x000ea20008000800 */
[----:B------:R-:W-:-:S05]  /*15e0*/  UMOV UR5, UR7 ;  /* 0x0000000700057c82 */ /* 0x000fca0008000000 */
.L_x_48:
[----:B------:R-:W3:Y:S01]  /*15f0*/  LDC R0, c[0x0][0x388] ;  /* 0x0000e200ff007b82 */ /* 0x000ee20000000800 */
[----:B------:R-:W-:Y:S01]  /*1600*/  ISETP.NE.U32.AND P0, PT, R4, UR5, PT ;  /* 0x0000000504007c0c */ /* 0x000fe2000bf05070 */
[----:B------:R-:W-:Y:S03]  /*1610*/  BSSY.RECONVERGENT B1, `(.L_x_47) ;  /* 0x00000a4000017945 */ /* 0x000fe60003800200 */
[----:B--2---:R-:W-:Y:S02]  /*1620*/  ISETP.NE.AND.EX P0, PT, RZ, UR6, PT, P0 ;  /* 0x00000006ff007c0c */ /* 0x004fe4000bf05300 */
[----:B---3--:R-:W-:-:S04]  /*1630*/  LOP3.LUT R0, R0, 0x1, RZ, 0xc0, !PT ;  /* 0x0000000100007812 */ /* 0x008fc800078ec0ff */
[----:B------:R-:W-:-:S04]  /*1640*/  ISETP.NE.U32.AND P1, PT, R0, 0x1, PT ;  /* 0x000000010000780c */ /* 0x000fc80003f25070 */
[----:B------:R-:W-:-:S13]  /*1650*/  ISETP.NE.U32.OR.EX P0, PT, RZ, RZ, !P0, P1 ;  /* 0x000000ffff00720c */ /* 0x000fda0004705510 */
[----:B------:R-:W-:Y:S05]  /*1660*/  @P0 BRA `(.L_x_74) ;  /* 0x0000000800780947 */ /* 0x000fea0003800000 */
[----:B------:R-:W2:Y:S01]  /*1670*/  LDCU.64 UR8, c[0x0][0x380] ;  /* 0x00007000ff0877ac */ /* 0x000ea20008000a00 */
[----:B------:R-:W3:Y:S01]  /*1680*/  LDG.E.64 R12, desc[UR12][R14.64+0x10] ;  /* 0x0000100c0e0c7981 */ /* 0x000ee2000c1e1b00 */
[----:B------:R-:W-:-:S03]  /*1690*/  UIMAD UR10, UR6, 0x50, URZ ;  /* 0x00000050060a78a4 */ /* 0x000fc6000f8e02ff */
[----:B------:R-:W4:Y:S04]  /*16a0*/  LDG.E.64 R22, desc[UR12][R14.64+0x8] ;  /* 0x0000080c0e167981 */ /* 0x000f28000c1e1b00 */
[----:B------:R-:W5:Y:S01]  /*16b0*/  LDG.E.64 R8, desc[UR12][R14.64+0x18] ;  /* 0x0000180c0e087981 */ /* 0x000f62000c1e1b00 */
[----:B--2---:R-:W-:-:S04]  /*16c0*/  UIMAD.WIDE.U32 UR8, UR5, 0x50, UR8 ;  /* 0x00000050050878a5 */ /* 0x004fc8000f8e0008 */
[----:B------:R-:W-:Y:S02]  /*16d0*/  UIADD3 UR10, UPT, UPT, UR9, UR10, URZ ;  /* 0x0000000a090a7290 */ /* 0x000fe4000fffe0ff */
[----:B------:R-:W-:Y:S02]  /*16e0*/  IMAD.U32 R25, RZ, RZ, UR9 ;  /* 0x00000009ff197e24 */ /* 0x000fe4000f8e00ff */
[----:B------:R-:W-:Y:S02]  /*16f0*/  IMAD.U32 R24, RZ, RZ, UR8 ;  /* 0x00000008ff187e24 */ /* 0x000fe4000f8e00ff */
[----:B------:R-:W-:-:S05]  /*1700*/  IMAD.U32 R25, RZ, RZ, UR10 ;  /* 0x0000000aff197e24 */ /* 0x000fca000f8e00ff */
[----:B------:R-:W3:Y:S04]  /*1710*/  LDG.E.64 R6, desc[UR12][R24.64+0x10] ;  /* 0x0000100c18067981 */ /* 0x000ee8000c1e1b00 */
[----:B01----:R-:W4:Y:S04]  /*1720*/  LDG.E.64 R2, desc[UR12][R24.64+0x8] ;  /* 0x0000080c18027981 */ /* 0x003f28000c1e1b00 */
[----:B------:R-:W5:Y:S01]  /*1730*/  LDG.E.64 R10, desc[UR12][R24.64+0x18] ;  /* 0x0000180c180a7981 */ /* 0x000f62000c1e1b00 */
[----:B------:R-:W-:Y:S02]  /*1740*/  IMAD.MOV.U32 R18, RZ, RZ, 0x0 ;  /* 0x00000000ff127424 */ /* 0x000fe400078e00ff */
[----:B------:R-:W-:Y:S01]  /*1750*/  IMAD.MOV.U32 R19, RZ, RZ, 0x3fd80000 ;  /* 0x3fd80000ff137424 */ /* 0x000fe200078e00ff */
[----:B------:R-:W-:Y:S01]  /*1760*/  BSSY.RECONVERGENT B0, `(.L_x_75) ;  /* 0x0000020000007945 */ /* 0x000fe20003800200 */
[----:B---3--:R-:W-:-:S02]  /*1770*/  DADD R12, R12, -R6 ;  /* 0x000000000c0c7229 */ /* 0x008fc40000000806 */
[----:B----4-:R-:W-:-:S06]  /*1780*/  DADD R22, R22, -R2 ;  /* 0x0000000016167229 */ /* 0x010fcc0000000802 */
[----:B------:R-:W-:Y:S02]  /*1790*/  DMUL R6, R12, R12 ;  /* 0x0000000c0c067228 */ /* 0x000fe40000000000 */
[----:B-----5:R-:W-:-:S06]  /*17a0*/  DADD R2, R8, -R10 ;  /* 0x0000000008027229 */ /* 0x020fcc000000080a */
[----:B------:R-:W-:-:S08]  /*17b0*/  DFMA R6, R22, R22, R6 ;  /* 0x000000161606722b */ /* 0x000fd00000000006 */
[----:B------:R-:W-:-:S06]  /*17c0*/  DFMA R6, R2, R2, R6 ;  /* 0x000000020206722b */ /* 0x000fcc0000000006 */
[----:B------:R-:W0:Y:S04]  /*17d0*/  MUFU.RSQ64H R9, R7 ;  /* 0x0000000700097308 */ /* 0x000e280000001c00 */
[----:B------:R-:W-:-:S06]  /*17e0*/  IADD3 R8, PT, PT, R7, -0x3500000, RZ ;  /* 0xfcb0000007087810 */ /* 0x000fcc0007ffe0ff */
[----:B0-----:R-:W-:-:S08]  /*17f0*/  DMUL R10, R8, R8 ;  /* 0x00000008080a7228 */ /* 0x001fd00000000000 */
[----:B------:R-:W-:-:S08]  /*1800*/  DFMA R10, R6, -R10, 1 ;  /* 0x3ff00000060a742b */ /* 0x000fd0000000080a */
[----:B------:R-:W-:Y:S02]  /*1810*/  DFMA R18, R10, R18, 0.5 ;  /* 0x3fe000000a12742b */ /* 0x000fe40000000012 */
[----:B------:R-:W-:-:S08]  /*1820*/  DMUL R10, R8, R10 ;  /* 0x0000000a080a7228 */ /* 0x000fd00000000000 */
[----:B------:R-:W-:Y:S01]  /*1830*/  DFMA R10, R18, R10, R8 ;  /* 0x0000000a120a722b */ /* 0x000fe20000000008 */
[----:B------:R-:W-:-:S07]  /*1840*/  ISETP.GE.U32.AND P0, PT, R8, 0x7ca00000, PT ;  /* 0x7ca000000800780c */ /* 0x000fce0003f06070 */
[----:B------:R-:W-:Y:S02]  /*1850*/  DMUL R28, R6, R10 ;  /* 0x0000000a061c7228 */ /* 0x000fe40000000000 */
[----:B------:R-:W-:Y:S01]  /*1860*/  VIADD R19, R11, 0xfff00000 ;  /* 0xfff000000b137836 */ /* 0x000fe20000000000 */
[----:B------:R-:W-:-:S05]  /*1870*/  MOV R18, R10 ;  /* 0x0000000a00127202 */ /* 0x000fca0000000f00 */
[----:B------:R-:W-:-:S08]  /*1880*/  DFMA R30, R28, -R28, R6 ;  /* 0x8000001c1c1e722b */ /* 0x000fd00000000006 */
[----:B------:R-:W-:Y:S01]  /*1890*/  DFMA R26, R30, R18, R28 ;  /* 0x000000121e1a722b */ /* 0x000fe2000000001c */
[----:B------:R-:W-:Y:S10]  /*18a0*/  @!P0 BRA `(.L_x_76) ;  /* 0x00000000002c8947 */ /* 0x000ff40003800000 */
[----:B------:R-:W-:Y:S01]  /*18b0*/  IMAD.MOV.U32 R18, RZ, RZ, R10 ;  /* 0x000000ffff127224 */ /* 0x000fe200078e000a */
[----:B------:R-:W-:Y:S01]  /*18c0*/  MOV R10, R30 ;  /* 0x0000001e000a7202 */ /* 0x000fe20000000f00 */
[----:B------:R-:W-:Y:S01]  /*18d0*/  IMAD.MOV.U32 R9, RZ, RZ, R7 ;  /* 0x000000ffff097224 */ /* 0x000fe200078e0007 */
[----:B------:R-:W-:Y:S01]  /*18e0*/  MOV R20, 0x1940 ;  /* 0x0000194000147802 */ /* 0x000fe20000000f00 */
[----:B------:R-:W-:Y:S02]  /*18f0*/  IMAD.MOV.U32 R21, RZ, RZ, R6 ;  /* 0x000000ffff157224 */ /* 0x000fe400078e0006 */
[----:B------:R-:W-:Y:S02]  /*1900*/  IMAD.MOV.U32 R11, RZ, RZ, R31 ;  /* 0x000000ffff0b7224 */ /* 0x000fe400078e001f */
[----:B------:R-:W-:Y:S02]  /*1910*/  IMAD.MOV.U32 R7, RZ, RZ, R28 ;  /* 0x000000ffff077224 */ /* 0x000fe400078e001c */
[----:B------:R-:W-:-:S07]  /*1920*/  IMAD.MOV.U32 R0, RZ, RZ, R29 ;  /* 0x000000ffff007224 */ /* 0x000fce00078e001d */
[----:B------:R-:W-:Y:S05]  /*1930*/  CALL.REL.NOINC `($__internal_3_$__cuda_sm20_dsqrt_rn_f64_mediumpath_v1) ;  /* 0x0000001400187944 */ /* 0x000fea0003c00000 */
[----:B------:R-:W-:Y:S01]  /*1940*/  MOV R26, R28 ;  /* 0x0000001c001a7202 */ /* 0x000fe20000000f00 */
[----:B------:R-:W-:-:S07]  /*1950*/  IMAD.MOV.U32 R27, RZ, RZ, R29 ;  /* 0x000000ffff1b7224 */ /* 0x000fce00078e001d */
.L_x_76:
[----:B------:R-:W-:Y:S05]  /*1960*/  BSYNC.RECONVERGENT B0 ;  /* 0x0000000000007941 */ /* 0x000fea0003800200 */
.L_x_75:
[----:B------:R-:W2:Y:S04]  /*1970*/  LDG.E.64 R24, desc[UR12][R24.64] ;  /* 0x0000000c18187981 */ /* 0x000ea8000c1e1b00 */
[----:B------:R-:W2:Y:S01]  /*1980*/  LDG.E.64 R6, desc[UR12][R14.64] ;  /* 0x0000000c0e067981 */ /* 0x000ea2000c1e1b00 */
[----:B------:R-:W-:Y:S01]  /*1990*/  DMUL R10, R26, R26 ;  /* 0x0000001a1a0a7228 */ /* 0x000fe20000000000 */
[----:B------:R-:W-:Y:S01]  /*19a0*/  IMAD.MOV.U32 R8, RZ, RZ, 0x1 ;  /* 0x00000001ff087424 */ /* 0x000fe200078e00ff */
        /* <DEDUP_REMOVED lines=18> */
[----:B------:R-:W-:Y:S01]  /*1ad0*/  MOV R9, R21 ;  /* 0x0000001500097202 */ /* 0x000fe20000000f00 */
[----:B------:R-:W-:Y:S01]  /*1ae0*/  IMAD.MOV.U32 R8, RZ, RZ, R11 ;  /* 0x000000ffff087224 */ /* 0x000fe200078e000b */
[----:B------:R-:W-:-:S07]  /*1af0*/  MOV R0, 0x1b10 ;  /* 0x00001b1000007802 */ /* 0x000fce0000000f00 */
[----:B------:R-:W-:Y:S05]  /*1b00*/  CALL.REL.NOINC `($__internal_2_$__cuda_sm20_div_rn_f64_full) ;  /* 0x0000000c000c7944 */ /* 0x000fea0003c00000 */
[----:B------:R-:W-:Y:S02]  /*1b10*/  IMAD.MOV.U32 R24, RZ, RZ, R8 ;  /* 0x000000ffff187224 */ /* 0x000fe400078e0008 */
[----:B------:R-:W-:-:S07]  /*1b20*/  IMAD.MOV.U32 R25, RZ, RZ, R7 ;  /* 0x000000ffff197224 */ /* 0x000fce00078e0007 */
.L_x_78:
[----:B------:R-:W-:Y:S05]  /*1b30*/  BSYNC.RECONVERGENT B2 ;  /* 0x0000000000027941 */ /* 0x000fea0003800200 */
.L_x_77:
        /* <DEDUP_REMOVED lines=23> */
.L_x_80:
[----:B------:R-:W-:Y:S05]  /*1cb0*/  BSYNC.RECONVERGENT B2 ;  /* 0x0000000000027941 */ /* 0x000fea0003800200 */
.L_x_79:
        /* <DEDUP_REMOVED lines=26> */
.L_x_82:
[----:B------:R-:W-:Y:S05]  /*1e60*/  BSYNC.RECONVERGENT B2 ;  /* 0x0000000000027941 */ /* 0x000fea0003800200 */
.L_x_81:
        /* <DEDUP_REMOVED lines=26> */
.L_x_84:
[----:B------:R-:W-:Y:S05]  /*2010*/  BSYNC.RECONVERGENT B2 ;  /* 0x0000000000027941 */ /* 0x000fea0003800200 */
.L_x_83:
[----:B------:R-:W2:Y:S02]  /*2020*/  LDG.E.64 R2, desc[UR12][R14.64+0x48] ;  /* 0x0000480c0e027981 */ /* 0x000ea4000c1e1b00 */
[----:B--2---:R-:W-:-:S07]  /*2030*/  DADD R2, R2, R8 ;  /* 0x0000000002027229 */ /* 0x004fce0000000008 */
[----:B------:R2:W-:Y:S04]  /*2040*/  STG.E.64 desc[UR12][R14.64+0x48], R2 ;  /* 0x000048020e007986 */ /* 0x0005e8000c101b0c */
.L_x_74:
[----:B------:R-:W-:Y:S05]  /*2050*/  BSYNC.RECONVERGENT B1 ;  /* 0x0000000000017941 */ /* 0x000fea0003800200 */
.L_x_47:
[----:B------:R-:W-:Y:S06]  /*2060*/  BAR.SYNC.DEFER_BLOCKING 0x0 ;  /* 0x0000000000007b1d */ /* 0x000fec0000010000 */
[----:B------:R-:W3:Y:S04]  /*2070*/  LDG.E.64 R22, desc[UR12][R14.64] ;  /* 0x0000000c0e167981 */ /* 0x000ee8000c1e1b00 */
[----:B------:R-:W4:Y:S01]  /*2080*/  LDG.E.64 R8, desc[UR12][R14.64+0x38] ;  /* 0x0000380c0e087981 */ /* 0x000f22000c1e1b00 */
[----:B012---:R-:W-:Y:S01]  /*2090*/  IMAD.MOV.U32 R2, RZ, RZ, 0x1 ;  /* 0x00000001ff027424 */ /* 0x007fe200078e00ff */
[----:B------:R-:W-:Y:S01]  /*20a0*/  BSSY.RECONVERGENT B1, `(.L_x_85) ;  /* 0x0000015000017945 */ /* 0x000fe20003800200 */
[----:B---3--:R-:W0:Y:S01]  /*20b0*/  MUFU.RCP64H R3, R23 ;  /* 0x0000001700037308 */ /* 0x008e220000001800 */
[----:B----4-:R-:W-:-:S03]  /*20c0*/  FSETP.GEU.AND P1, PT, |R9|, 6.5827683646048100446e-37, PT ;  /* 0x036000000900780b */ /* 0x010fc60003f2e200 */
[----:B0-----:R-:W-:-:S08]  /*20d0*/  DFMA R6, -R22, R2, 1 ;  /* 0x3ff000001606742b */ /* 0x001fd00000000102 */
[----:B------:R-:W-:-:S08]  /*20e0*/  DFMA R6, R6, R6, R6 ;  /* 0x000000060606722b */ /* 0x000fd00000000006 */
[----:B------:R-:W-:-:S08]  /*20f0*/  DFMA R6, R2, R6, R2 ;  /* 0x000000060206722b */ /* 0x000fd00000000002 */
[----:B------:R-:W-:-:S08]  /*2100*/  DFMA R2, -R22, R6, 1 ;  /* 0x3ff000001602742b */ /* 0x000fd00000000106 */
[----:B------:R-:W-:-:S08]  /*2110*/  DFMA R2, R6, R2, R6 ;  /* 0x000000020602722b */ /* 0x000fd00000000006 */
[----:B------:R-:W-:-:S08]  /*2120*/  DMUL R12, R8, R2 ;  /* 0x00000002080c7228 */ /* 0x000fd00000000000 */
        /* <DEDUP_REMOVED lines=12> */
.L_x_86:
[----:B------:R-:W-:Y:S05]  /*21f0*/  BSYNC.RECONVERGENT B1 ;  /* 0x0000000000017941 */ /* 0x000fea0003800200 */
.L_x_85:
[----:B------:R-:W2:Y:S01]  /*2200*/  LDG.E.64 R8, desc[UR12][R14.64+0x40] ;  /* 0x0000400c0e087981 */ /* 0x000ea2000c1e1b00 */
[----:B------:R-:W0:Y:S01]  /*2210*/  MUFU.RCP64H R3, R23 ;  /* 0x0000001700037308 */ /* 0x000e220000001800 */
[----:B------:R-:W-:Y:S01]  /*2220*/  MOV R2, 0x1 ;  /* 0x0000000100027802 */ /* 0x000fe20000000f00 */
[----:B------:R-:W-:Y:S05]  /*2230*/  BSSY.RECONVERGENT B1, `(.L_x_87) ;  /* 0x0000014000017945 */ /* 0x000fea0003800200 */
[----:B0-----:R-:W-:-:S08]  /*2240*/  DFMA R6, -R22, R2, 1 ;  /* 0x3ff000001606742b */ /* 0x001fd00000000102 */
[----:B------:R-:W-:-:S08]  /*2250*/  DFMA R6, R6, R6, R6 ;  /* 0x000000060606722b */ /* 0x000fd00000000006 */
[----:B------:R-:W-:-:S08]  /*2260*/  DFMA R6, R2, R6, R2 ;  /* 0x000000060206722b */ /* 0x000fd00000000002 */
[----:B------:R-:W-:-:S08]  /*2270*/  DFMA R2, -R22, R6, 1 ;  /* 0x3ff000001602742b */ /* 0x000fd00000000106 */
[----:B------:R-:W-:-:S08]  /*2280*/  DFMA R10, R6, R2, R6 ;  /* 0x00000002060a722b */ /* 0x000fd00000000006 */
[----:B--2---:R-:W-:Y:S01]  /*2290*/  DMUL R2, R10, R8 ;  /* 0x000000080a027228 */ /* 0x004fe20000000000 */
        /* <DEDUP_REMOVED lines=8> */
[----:B------:R-:W-:Y:S02]  /*2320*/  IMAD.MOV.U32 R10, RZ, RZ, R22 ;  /* 0x000000ffff0a7224 */ /* 0x000fe400078e0016 */
[----:B------:R-:W-:-:S07]  /*2330*/  IMAD.MOV.U32 R8, RZ, RZ, R23 ;  /* 0x000000ffff087224 */ /* 0x000fce00078e0017 */
[----:B------:R-:W-:Y:S05]  /*2340*/  CALL.REL.NOINC `($__internal_2_$__cuda_sm20_div_rn_f64_full) ;  /* 0x0000000000fc7944 */ /* 0x000fea0003c00000 */
[----:B------:R-:W-:Y:S01]  /*2350*/  MOV R2, R8 ;  /* 0x0000000800027202 */ /* 0x000fe20000000f00 */
[----:B------:R-:W-:-:S07]  /*2360*/  IMAD.MOV.U32 R3, RZ, RZ, R7 ;  /* 0x000000ffff037224 */ /* 0x000fce00078e0007 */
.L_x_88:
[----:B------:R-:W-:Y:S05]  /*2370*/  BSYNC.RECONVERGENT B1 ;  /* 0x0000000000017941 */ /* 0x000fea0003800200 */
.L_x_87:
[----:B------:R-:W2:Y:S01]  /*2380*/  LDG.E.64 R8, desc[UR12][R14.64+0x48] ;  /* 0x0000480c0e087981 */ /* 0x000ea2000c1e1b00 */
[----:B------:R-:W0:Y:S01]  /*2390*/  MUFU.RCP64H R7, R23 ;  /* 0x0000001700077308 */ /* 0x000e220000001800 */
[----:B------:R-:W-:Y:S01]  /*23a0*/  IMAD.MOV.U32 R6, RZ, RZ, 0x1 ;  /* 0x00000001ff067424 */ /* 0x000fe200078e00ff */
        /* <DEDUP_REMOVED lines=18> */
[----:B------:R-:W-:-:S07]  /*24d0*/  IMAD.MOV.U32 R6, RZ, RZ, R8 ;  /* 0x000000ffff067224 */ /* 0x000fce00078e0008 */
.L_x_90:
[----:B------:R-:W-:Y:S05]  /*24e0*/  BSYNC.RECONVERGENT B1 ;  /* 0x0000000000017941 */ /* 0x000fea0003800200 */
.L_x_89:
[----:B------:R-:W2:Y:S01]  /*24f0*/  LDG.E.64 R24, desc[UR12][R14.64+0x20] ;  /* 0x0000200c0e187981 */ /* 0x000ea2000c1e1b00 */
[----:B------:R-:W2:Y:S03]  /*2500*/  LDCU.64 UR8, c[0x0][0x398] ;  /* 0x00007300ff0877ac */ /* 0x000ea60008000a00 */
[----:B------:R-:W3:Y:S04]  /*2510*/  LDG.E.64 R20, desc[UR12][R14.64+0x28] ;  /* 0x0000280c0e147981 */ /* 0x000ee8000c1e1b00 */
[----:B------:R-:W4:Y:S04]  /*2520*/  LDG.E.64 R10, desc[UR12][R14.64+0x30] ;  /* 0x0000300c0e0a7981 */ /* 0x000f28000c1e1b00 */
[----:B------:R-:W5:Y:S04]  /*2530*/  LDG.E.64 R22, desc[UR12][R14.64+0x8] ;  /* 0x0000080c0e167981 */ /* 0x000f68000c1e1b00 */
[----:B------:R-:W5:Y:S04]  /*2540*/  LDG.E.64 R18, desc[UR12][R14.64+0x10] ;  /* 0x0000100c0e127981 */ /* 0x000f68000c1e1b00 */
[----:B------:R-:W5:Y:S01]  /*2550*/  LDG.E.64 R8, desc[UR12][R14.64+0x18] ;  /* 0x0000180c0e087981 */ /* 0x000f62000c1e1b00 */
[----:B------:R-:W-:Y:S01]  /*2560*/  DMUL R28, R12, 0.5 ;  /* 0x3fe000000c1c7828 */ /* 0x000fe20000000000 */
[----:B------:R-:W-:Y:S01]  /*2570*/  UIADD3 UR4, UPT, UPT, UR4, 0x1, URZ ;  /* 0x0000000104047890 */ /* 0x000fe2000fffe0ff */
[----:B------:R-:W-:Y:S01]  /*2580*/  DMUL R30, R2, 0.5 ;  /* 0x3fe00000021e7828 */ /* 0x000fe20000000000 */
[----:B------:R0:W-:Y:S01]  /*2590*/  STG.E.64 desc[UR12][R14.64+0x38], RZ ;  /* 0x000038ff0e007986 */ /* 0x0001e2000c101b0c */
[----:B------:R-:W-:-:S03]  /*25a0*/  DMUL R34, R6, 0.5 ;  /* 0x3fe0000006227828 */ /* 0x000fc60000000000 */
[----:B------:R0:W-:Y:S04]  /*25b0*/  STG.E.64 desc[UR12][R14.64+0x40], RZ ;  /* 0x000040ff0e007986 */ /* 0x0001e8000c101b0c */
[----:B------:R0:W-:Y:S01]  /*25c0*/  STG.E.64 desc[UR12][R14.64+0x48], RZ ;  /* 0x000048ff0e007986 */ /* 0x0001e2000c101b0c */
[----:B--2---:R-:W-:Y:S02]  /*25d0*/  DMUL R26, R24, UR8 ;  /* 0x00000008181a7c28 */ /* 0x004fe40008000000 */
[----:B------:R-:W-:Y:S02]  /*25e0*/  DFMA R12, R12, UR8, R24 ;  /* 0x000000080c0c7c2b */ /* 0x000fe40008000018 */
[----:B---3--:R-:W-:-:S04]  /*25f0*/  DFMA R2, R2, UR8, R20 ;  /* 0x0000000802027c2b */ /* 0x008fc80008000014 */
[----:B------:R-:W-:Y:S01]  /*2600*/  DFMA R26, R16, R28, R26 ;  /* 0x0000001c101a722b */ /* 0x000fe2000000001a */
[----:B------:R0:W-:Y:S01]  /*2610*/  STG.E.64 desc[UR12][R14.64+0x20], R12 ;  /* 0x0000200c0e007986 */ /* 0x0001e2000c101b0c */
[----:B------:R-:W-:Y:S02]  /*2620*/  DMUL R28, R20, UR8 ;  /* 0x00000008141c7c28 */ /* 0x000fe40008000000 */
[----:B----4-:R-:W-:Y:S01]  /*2630*/  DMUL R32, R10, UR8 ;  /* 0x000000080a207c28 */ /* 0x010fe20008000000 */
[----:B------:R0:W-:Y:S01]  /*2640*/  STG.E.64 desc[UR12][R14.64+0x28], R2 ;  /* 0x000028020e007986 */ /* 0x0001e2000c101b0c */
[----:B------:R-:W-:Y:S01]  /*2650*/  DFMA R6, R6, UR8, R10 ;  /* 0x0000000806067c2b */ /* 0x000fe2000800000a */
[----:B------:R-:W1:Y:S01]  /*2660*/  LDCU.64 UR8, c[0x0][0x3a0] ;  /* 0x00007400ff0877ac */ /* 0x000e620008000a00 */
[----:B-----5:R-:W-:Y:S02]  /*2670*/  DADD R22, R26, R22 ;  /* 0x000000001a167229 */ /* 0x020fe40000000016 */
[----:B------:R-:W-:-:S02]  /*2680*/  DFMA R28, R16, R30, R28 ;  /* 0x0000001e101c722b */ /* 0x000fc4000000001c */
[----:B------:R-:W-:Y:S01]  /*2690*/  DFMA R30, R16, R34, R32 ;  /* 0x00000022101e722b */ /* 0x000fe20000000020 */
[----:B------:R0:W-:Y:S04]  /*26a0*/  STG.E.64 desc[UR12][R14.64+0x30], R6 ;  /* 0x000030060e007986 */ /* 0x0001e8000c101b0c */
[----:B------:R0:W-:Y:S01]  /*26b0*/  STG.E.64 desc[UR12][R14.64+0x8], R22 ;  /* 0x000008160e007986 */ /* 0x0001e2000c101b0c */
[----:B------:R-:W-:Y:S02]  /*26c0*/  DADD R18, R28, R18 ;  /* 0x000000001c127229 */ /* 0x000fe40000000012 */
[----:B------:R-:W-:-:S05]  /*26d0*/  DADD R8, R30, R8 ;  /* 0x000000001e087229 */ /* 0x000fca0000000008 */
[----:B------:R0:W-:Y:S01]  /*26e0*/  STG.E.64 desc[UR12][R14.64+0x10], R18 ;  /* 0x000010120e007986 */ /* 0x0001e2000c101b0c */
[----:B-1----:R-:W-:-:S03]  /*26f0*/  UISETP.GE.U32.AND UP0, UPT, UR4, UR8, UPT ;  /* 0x000000080400728c */ /* 0x002fc6000bf06070 */
[----:B------:R0:W-:Y:S01]  /*2700*/  STG.E.64 desc[UR12][R14.64+0x18], R8 ;  /* 0x000018080e007986 */ /* 0x0001e2000c101b0c */
[----:B------:R-:W-:-:S09]  /*2710*/  UISETP.GE.U32.AND.EX UP0, UPT, URZ, UR9, UPT, UP0 ;  /* 0x00000009ff00728c */ /* 0x000fd2000bf06100 */
[----:B------:R-:W-:Y:S05]  /*2720*/  BRA.U !UP0, `(.L_x_91) ;  /* 0xffffffd908787547 */ /* 0x000fea000b83ffff */
[----:B------:R-:W-:Y:S05]  /*2730*/  EXIT ;  /* 0x000000000000794d */ /* 0x000fea0003800000 */
        .weak           $__internal_2_$__cuda_sm20_div_rn_f64_full
        .type           $__internal_2_$__cuda_sm20_div_rn_f64_full,@function
        .size           $__internal_2_$__cuda_sm20_div_rn_f64_full,($__internal_3_$__cuda_sm20_dsqrt_rn_f64_mediumpath_v1 - $__internal_2_$__cuda_sm20_div_rn_f64_full)
$__internal_2_$__cuda_sm20_div_rn_f64_full:
[C---:B------:R-:W-:Y:S01]  /*2740*/  FSETP.GEU.AND P0, PT, |R8|.reuse, 1.469367938527859385e-39, PT ;  /* 0x001000000800780b */ /* 0x040fe20003f0e200 */
[--C-:B------:R-:W-:Y:S01]  /*2750*/  IMAD.MOV.U32 R20, RZ, RZ, R10.reuse ;  /* 0x000000ffff147224 */ /* 0x100fe200078e000a */
[----:B------:R-:W-:Y:S01]  /*2760*/  LOP3.LUT R18, R8, 0x800fffff, RZ, 0xc0, !PT ;  /* 0x800fffff08127812 */ /* 0x000fe200078ec0ff */
[----:B------:R-:W-:Y:S01]  /*2770*/  IMAD.MOV.U32 R33, RZ, RZ, R9 ;  /* 0x000000ffff217224 */ /* 0x000fe200078e0009 */
[----:B------:R-:W-:Y:S01]  /*2780*/  MOV R21, R8 ;  /* 0x0000000800157202 */ /* 0x000fe20000000f00 */
[----:B------:R-:W-:Y:S01]  /*2790*/  IMAD.MOV.U32 R32, RZ, RZ, R7 ;  /* 0x000000ffff207224 */ /* 0x000fe200078e0007 */
[----:B------:R-:W-:Y:S01]  /*27a0*/  LOP3.LUT R19, R18, 0x3ff00000, RZ, 0xfc, !PT ;  /* 0x3ff0000012137812 */ /* 0x000fe200078efcff */
[----:B------:R-:W-:Y:S01]  /*27b0*/  IMAD.MOV.U32 R18, RZ, RZ, R10 ;  /* 0x000000ffff127224 */ /* 0x000fe200078e000a */
[----:B------:R-:W-:Y:S01]  /*27c0*/  MOV R30, 0x1 ;  /* 0x00000001001e7802 */ /* 0x000fe20000000f00 */
[----:B------:R-:W-:Y:S01]  /*27d0*/  BSSY.RECONVERGENT B0, `(.L_x_92) ;  /* 0x0000057000007945 */ /* 0x000fe20003800200 */
[----:B------:R-:W-:-:S02]  /*27e0*/  FSETP.GEU.AND P2, PT, |R33|, 1.469367938527859385e-39, PT ;  /* 0x001000002100780b */ /* 0x000fc40003f4e200 */
[----:B------:R-:W-:Y:S01]  /*27f0*/  LOP3.LUT R7, R33, 0x7ff00000, RZ, 0xc0, !PT ;  /* 0x7ff0000021077812 */ /* 0x000fe200078ec0ff */
[----:B------:R-:W-:Y:S01]  /*2800*/  @!P0 DMUL R18, R20, 8.98846567431157953865e+307 ;  /* 0x7fe0000014128828 */ /* 0x000fe20000000000 */
[----:B------:R-:W-:Y:S01]  /*2810*/  LOP3.LUT R9, R8, 0x7ff00000, RZ, 0xc0, !PT ;  /* 0x7ff0000008097812 */ /* 0x000fe200078ec0ff */
[----:B------:R-:W-:-:S03]  /*2820*/  IMAD.MOV.U32 R8, RZ, RZ, 0x1ca00000 ;  /* 0x1ca00000ff087424 */ /* 0x000fc600078e00ff */
[----:B------:R-:W-:Y:S01]  /*2830*/  ISETP.GE.U32.AND P1, PT, R7, R9, PT ;  /* 0x000000090700720c */ /* 0x000fe20003f26070 */
[----:B------:R-:W0:Y:S04]  /*2840*/  MUFU.RCP64H R31, R19 ;  /* 0x00000013001f7308 */ /* 0x000e280000001800 */
[----:B------:R-:W-:Y:S02]  /*2850*/  @!P2 LOP3.LUT R10, R21, 0x7ff00000, RZ, 0xc0, !PT ;  /* 0x7ff00000150aa812 */ /* 0x000fe400078ec0ff */
[----:B------:R-:W-:Y:S02]  /*2860*/  @!P0 LOP3.LUT R9, R19, 0x7ff00000, RZ, 0xc0, !PT ;  /* 0x7ff0000013098812 */ /* 0x000fe400078ec0ff */
[----:B------:R-:W-:Y:S02]  /*2870*/  @!P2 ISETP.GE.U32.AND P3, PT, R7, R10, PT ;  /* 0x0000000a0700a20c */ /* 0x000fe40003f66070 */
[----:B------:R-:W-:-:S02]  /*2880*/  SEL R10, R8, 0x63400000, !P1 ;  /* 0x63400000080a7807 */ /* 0x000fc40004800000 */
[----:B------:R-:W-:-:S04]  /*2890*/  @!P2 SEL R11, R8, 0x63400000, !P3 ;  /* 0x63400000080ba807 */ /* 0x000fc80005800000 */
[----:B------:R-:W-:Y:S01]  /*28a0*/  @!P2 LOP3.LUT R11, R11, 0x80000000, R33, 0xf8, !PT ;  /* 0x800000000b0ba812 */ /* 0x000fe200078ef821 */
[----:B0-----:R-:W-:-:S03]  /*28b0*/  DFMA R34, R30, -R18, 1 ;  /* 0x3ff000001e22742b */ /* 0x001fc60000000812 */
[----:B------:R-:W-:-:S05]  /*28c0*/  @!P2 LOP3.LUT R11, R11, 0x100000, RZ, 0xfc, !PT ;  /* 0x001000000b0ba812 */ /* 0x000fca00078efcff */
[----:B------:R-:W-:-:S08]  /*28d0*/  DFMA R34, R34, R34, R34 ;  /* 0x000000222222722b */ /* 0x000fd00000000022 */
[----:B------:R-:W-:Y:S01]  /*28e0*/  DFMA R30, R30, R34, R30 ;  /* 0x000000221e1e722b */ /* 0x000fe2000000001e */
[----:B------:R-:W-:Y:S01]  /*28f0*/  LOP3.LUT R35, R10, 0x800fffff, R33, 0xf8, !PT ;  /* 0x800fffff0a237812 */ /* 0x000fe200078ef821 */
[----:B------:R-:W-:Y:S02]  /*2900*/  IMAD.MOV.U32 R34, RZ, RZ, R32 ;  /* 0x000000ffff227224 */ /* 0x000fe400078e0020 */
[----:B------:R-:W-:-:S04]  /*2910*/  @!P2 IMAD.MOV.U32 R10, RZ, RZ, RZ ;  /* 0x000000ffff0aa224 */ /* 0x000fc800078e00ff */
[----:B------:R-:W-:Y:S02]  /*2920*/  DFMA R36, R30, -R18, 1 ;  /* 0x3ff000001e24742b */ /* 0x000fe40000000812 */
[----:B------:R-:W-:-:S06]  /*2930*/  @!P2 DFMA R34, R34, 2, -R10 ;  /* 0x400000002222a82b */ /* 0x000fcc000000080a */
[----:B------:R-:W-:-:S08]  /*2940*/  DFMA R36, R30, R36, R30 ;  /* 0x000000241e24722b */ /* 0x000fd0000000001e */
[----:B------:R-:W-:-:S08]  /*2950*/  DMUL R10, R36, R34 ;  /* 0x00000022240a7228 */ /* 0x000fd00000000000 */
[----:B------:R-:W-:-:S08]  /*2960*/  DFMA R30, R10, -R18, R34 ;  /* 0x800000120a1e722b */ /* 0x000fd00000000022 */
[----:B------:R-:W-:Y:S01]  /*2970*/  DFMA R30, R36, R30, R10 ;  /* 0x0000001e241e722b */ /* 0x000fe2000000000a */
[----:B------:R-:W-:Y:S02]  /*2980*/  MOV R10, R7 ;  /* 0x00000007000a7202 */ /* 0x000fe40000000f00 */
[----:B------:R-:W-:-:S05]  /*2990*/  @!P2 LOP3.LUT R10, R35, 0x7ff00000, RZ, 0xc0, !PT ;  /* 0x7ff00000230aa812 */ /* 0x000fca00078ec0ff */
[----:B------:R-:W-:-:S05]  /*29a0*/  VIADD R11, R10, 0xffffffff ;  /* 0xffffffff0a0b7836 */ /* 0x000fca0000000000 */
[----:B------:R-:W-:Y:S01]  /*29b0*/  ISETP.GT.U32.AND P0, PT, R11, 0x7feffffe, PT ;  /* 0x7feffffe0b00780c */ /* 0x000fe20003f04070 */
[----:B------:R-:W-:-:S05]  /*29c0*/  VIADD R11, R9, 0xffffffff ;  /* 0xffffffff090b7836 */ /* 0x000fca0000000000 */
[----:B------:R-:W-:-:S13]  /*29d0*/  ISETP.GT.U32.OR P0, PT, R11, 0x7feffffe, P0 ;  /* 0x7feffffe0b00780c */ /* 0x000fda0000704470 */
[----:B------:R-:W-:Y:S05]  /*29e0*/  @P0 BRA `(.L_x_93) ;  /* 0x0000000000740947 */ /* 0x000fea0003800000 */
[----:B------:R-:W-:-:S04]  /*29f0*/  LOP3.LUT R9, R21, 0x7ff00000, RZ, 0xc0, !PT ;  /* 0x7ff0000015097812 */ /* 0x000fc800078ec0ff */
[CC--:B------:R-:W-:Y:S02]  /*2a00*/  VIADDMNMX R10, R7.reuse, -R9.reuse, 0xb9600000, !PT ;  /* 0xb9600000070a7446 */ /* 0x0c0fe40007800909 */
[----:B------:R-:W-:Y:S02]  /*2a10*/  ISETP.GE.U32.AND P0, PT, R7, R9, PT ;  /* 0x000000090700720c */ /* 0x000fe40003f06070 */
[----:B------:R-:W-:Y:S02]  /*2a20*/  VIMNMX R10, PT, PT, R10, 0x46a00000, PT ;  /* 0x46a000000a0a7848 */ /* 0x000fe40003fe0100 */
[----:B------:R-:W-:-:S05]  /*2a30*/  SEL R8, R8, 0x63400000, !P0 ;  /* 0x6340000008087807 */ /* 0x000fca0004000000 */
[----:B------:R-:W-:Y:S02]  /*2a40*/  IMAD.IADD R8, R10, 0x1, -R8 ;  /* 0x000000010a087824 */ /* 0x000fe400078e0a08 */
[----:B------:R-:W-:-:S03]  /*2a50*/  IMAD.MOV.U32 R10, RZ, RZ, RZ ;  /* 0x000000ffff0a7224 */ /* 0x000fc600078e00ff */
[----:B------:R-:W-:-:S06]  /*2a60*/  IADD3 R11, PT, PT, R8, 0x7fe00000, RZ ;  /* 0x7fe00000080b7810 */ /* 0x000fcc0007ffe0ff */
[----:B------:R-:W-:-:S10]  /*2a70*/  DMUL R36, R30, R10 ;  /* 0x0000000a1e247228 */ /* 0x000fd40000000000 */
[----:B------:R-:W-:-:S13]  /*2a80*/  FSETP.GTU.AND P0, PT, |R37|, 1.469367938527859385e-39, PT ;  /* 0x001000002500780b */ /* 0x000fda0003f0c200 */
[----:B------:R-:W-:Y:S05]  /*2a90*/  @P0 BRA `(.L_x_94) ;  /* 0x0000000000a80947 */ /* 0x000fea0003800000 */
[----:B------:R-:W-:-:S06]  /*2aa0*/  DFMA R18, R30, -R18, R34 ;  /* 0x800000121e12722b */ /* 0x000fcc0000000022 */
[----:B------:R-:W-:-:S04]  /*2ab0*/  IMAD.MOV.U32 R18, RZ, RZ, RZ ;  /* 0x000000ffff127224 */ /* 0x000fc800078e00ff */
[C---:B------:R-:W-:Y:S02]  /*2ac0*/  FSETP.NEU.AND P0, PT, R19.reuse, RZ, PT ;  /* 0x000000ff1300720b */ /* 0x040fe40003f0d000 */
[----:B------:R-:W-:-:S04]  /*2ad0*/  LOP3.LUT R20, R19, 0x80000000, R21, 0x48, !PT ;  /* 0x8000000013147812 */ /* 0x000fc800078e4815 */
[----:B------:R-:W-:-:S07]  /*2ae0*/  LOP3.LUT R19, R20, R11, RZ, 0xfc, !PT ;  /* 0x0000000b14137212 */ /* 0x000fce00078efcff */
[----:B------:R-:W-:Y:S05]  /*2af0*/  @!P0 BRA `(.L_x_94) ;  /* 0x0000000000908947 */ /* 0x000fea0003800000 */
[----:B------:R-:W-:Y:S01]  /*2b00*/  IMAD.MOV R11, RZ, RZ, -R8 ;  /* 0x000000ffff0b7224 */ /* 0x000fe200078e0a08 */
[----:B------:R-:W-:Y:S02]  /*2b10*/  MOV R10, RZ ;  /* 0x000000ff000a7202 */ /* 0x000fe40000000f00 */
[----:B------:R-:W-:-:S04]  /*2b20*/  IADD3 R8, PT, PT, -R8, -0x43300000, RZ ;  /* 0xbcd0000008087810 */ /* 0x000fc80007ffe1ff */
        /* <DEDUP_REMOVED lines=9> */
.L_x_93:
[----:B------:R-:W-:-:S14]  /*2bc0*/  DSETP.NAN.AND P0, PT, R32, R32, PT ;  /* 0x000000202000722a */ /* 0x000fdc0003f08000 */
[----:B------:R-:W-:Y:S05]  /*2bd0*/  @P0 BRA `(.L_x_95) ;  /* 0x00000000004c0947 */ /* 0x000fea0003800000 */
[----:B------:R-:W-:-:S14]  /*2be0*/  DSETP.NAN.AND P0, PT, R20, R20, PT ;  /* 0x000000141400722a */ /* 0x000fdc0003f08000 */
[----:B------:R-:W-:Y:S05]  /*2bf0*/  @P0 BRA `(.L_x_96) ;  /* 0x0000000000340947 */ /* 0x000fea0003800000 */
[----:B------:R-:W-:Y:S01]  /*2c00*/  ISETP.NE.AND P0, PT, R10, R9, PT ;  /* 0x000000090a00720c */ /* 0x000fe20003f05270 */
[----:B------:R-:W-:Y:S01]  /*2c10*/  IMAD.MOV.U32 R36, RZ, RZ, 0x0 ;  /* 0x00000000ff247424 */ /* 0x000fe200078e00ff */
        /* <DEDUP_REMOVED lines=11> */
.L_x_96:
[----:B------:R-:W-:Y:S01]  /*2cd0*/  LOP3.LUT R7, R21, 0x80000, RZ, 0xfc, !PT ;  /* 0x0008000015077812 */ /* 0x000fe200078efcff */
[----:B------:R-:W-:-:S04]  /*2ce0*/  IMAD.MOV.U32 R36, RZ, RZ, R20 ;  /* 0x000000ffff247224 */ /* 0x000fc800078e0014 */
[----:B------:R-:W-:Y:S01]  /*2cf0*/  IMAD.MOV.U32 R37, RZ, RZ, R7 ;  /* 0x000000ffff257224 */ /* 0x000fe200078e0007 */
[----:B------:R-:W-:Y:S06]  /*2d00*/  BRA `(.L_x_94) ;  /* 0x00000000000c7947 */ /* 0x000fec0003800000 */
.L_x_95:
[----:B------:R-:W-:Y:S01]  /*2d10*/  LOP3.LUT R7, R33, 0x80000, RZ, 0xfc, !PT ;  /* 0x0008000021077812 */ /* 0x000fe200078efcff */
[----:B------:R-:W-:-:S03]  /*2d20*/  IMAD.MOV.U32 R36, RZ, RZ, R32 ;  /* 0x000000ffff247224 */ /* 0x000fc600078e0020 */
[----:B------:R-:W-:-:S07]  /*2d30*/  MOV R37, R7 ;  /* 0x0000000700257202 */ /* 0x000fce0000000f00 */
.L_x_94:
[----:B------:R-:W-:Y:S05]  /*2d40*/  BSYNC.RECONVERGENT B0 ;  /* 0x0000000000007941 */ /* 0x000fea0003800200 */
.L_x_92:
[----:B------:R-:W-:Y:S02]  /*2d50*/  HFMA2 R11, -RZ, RZ, 0, 0 ;  /* 0x00000000ff0b7431 */ /* 0x000fe400000001ff */
[----:B------:R-:W-:Y:S02]  /*2d60*/  IMAD.MOV.U32 R10, RZ, RZ, R0 ;  /* 0x000000ffff0a7224 */ /* 0x000fe400078e0000 */
[----:B------:R-:W-:Y:S02]  /*2d70*/  IMAD.MOV.U32 R8, RZ, RZ, R36 ;  /* 0x000000ffff087224 */ /* 0x000fe400078e0024 */
[----:B------:R-:W-:Y:S01]  /*2d80*/  IMAD.MOV.U32 R7, RZ, RZ, R37 ;  /* 0x000000ffff077224 */ /* 0x000fe200078e0025 */
[----:B------:R-:W-:Y:S06]  /*2d90*/  RET.REL.NODEC R10 `(_Z8simulateP4Massmjdmd) ;  /* 0xffffffd00a987950 */ /* 0x000fec0003c3ffff */
        .weak           $__internal_3_$__cuda_sm20_dsqrt_rn_f64_mediumpath_v1
        .type           $__internal_3_$__cuda_sm20_dsqrt_rn_f64_mediumpath_v1,@function
        .size           $__internal_3_$__cuda_sm20_dsqrt_rn_f64_mediumpath_v1,(.L_x_105 - $__internal_3_$__cuda_sm20_dsqrt_rn_f64_mediumpath_v1)
$__internal_3_$__cuda_sm20_dsqrt_rn_f64_mediumpath_v1:
[----:B------:R-:W-:Y:S01]  /*2da0*/  ISETP.GE.U32.AND P0, PT, R8, -0x3400000, PT ;  /* 0xfcc000000800780c */ /* 0x000fe20003f06070 */
[----:B------:R-:W-:Y:S01]  /*2db0*/  BSSY.RECONVERGENT B2, `(.L_x_97) ;  /* 0x0000026000027945 */ /* 0x000fe20003800200 */
[----:B------:R-:W-:Y:S02]  /*2dc0*/  IMAD.MOV.U32 R8, RZ, RZ, R21 ;  /* 0x000000ffff087224 */ /* 0x000fe400078e0015 */
[----:B------:R-:W-:Y:S02]  /*2dd0*/  IMAD.MOV.U32 R28, RZ, RZ, R7 ;  /* 0x000000ffff1c7224 */ /* 0x000fe400078e0007 */
[----:B------:R-:W-:-:S07]  /*2de0*/  IMAD.MOV.U32 R29, RZ, RZ, R0 ;  /* 0x000000ffff1d7224 */ /* 0x000fce00078e0000 */
        /* <DEDUP_REMOVED lines=9> */
.L_x_98:
        /* <DEDUP_REMOVED lines=24> */
.L_x_100:
[----:B------:R-:W-:-:S11]  /*3000*/  DADD R10, R8, R8 ;  /* 0x00000000080a7229 */ /* 0x000fd60000000008 */
.L_x_99:
[----:B------:R-:W-:Y:S05]  /*3010*/  BSYNC.RECONVERGENT B2 ;  /* 0x0000000000027941 */ /* 0x000fea0003800200 */
.L_x_97:
[----:B------:R-:W-:Y:S01]  /*3020*/  IMAD.MOV.U32 R21, RZ, RZ, 0x0 ;  /* 0x00000000ff157424 */ /* 0x000fe200078e00ff */
[----:B------:R-:W-:Y:S01]  /*3030*/  MOV R28, R10 ;  /* 0x0000000a001c7202 */ /* 0x000fe20000000f00 */
[----:B------:R-:W-:Y:S02]  /*3040*/  IMAD.MOV.U32 R29, RZ, RZ, R11 ;  /* 0x000000ffff1d7224 */ /* 0x000fe400078e000b */
[----:B------:R-:W-:Y:S05]  /*3050*/  RET.REL.NODEC R20 `(_Z8simulateP4Massmjdmd) ;  /* 0xffffffcc14e87950 */ /* 0x000fea0003c3ffff */
.L_x_101:
        /* <DEDUP_REMOVED lines=10> */
.L_x_105:


//--------------------- .nv.shared.reserved.0     --------------------------
	.section	.nv.shared.reserved.0,"aw",@nobits
	.weak		__nv_reservedSMEM_offset_0_alias
	.size		__nv_reservedSMEM_offset_0_alias, 0, 64
	.other		__nv_reservedSMEM_offset_0_alias,@"STO_CUDA_RESERVED_SHARED STV_DEFAULT"
__nv_reservedSMEM_offset_0_alias:
	.zero		0
	.zero		64


//--------------------- .nv.constant0._Z13testInfluenceP4Massjd --------------------------
	.section	.nv.constant0._Z13testInfluenceP4Massjd,"a",@progbits
	.sectionflags	@""
	.align	4
.nv.constant0._Z13testInfluenceP4Massjd:
	.zero		920


//--------------------- .nv.constant0._Z7testEffP4Mass --------------------------
	.section	.nv.constant0._Z7testEffP4Mass,"a",@progbits
	.sectionflags	@""
	.align	4
.nv.constant0._Z7testEffP4Mass:
	.zero		904


//--------------------- .nv.constant0._Z8simulateP4Massmjdmd --------------------------
	.section	.nv.constant0._Z8simulateP4Massmjdmd,"a",@progbits
	.sectionflags	@""
	.align	4
.nv.constant0._Z8simulateP4Massmjdmd:
	.zero		944


//--------------------- SYMBOLS --------------------------

	.type		.nv.reservedSmem.offset0,@object
	.size		.nv.reservedSmem.offset0,0x4
